//
// Generated by NVIDIA NVVM Compiler
//
// Compiler Build ID: CL-36424714
// Cuda compilation tools, release 13.0, V13.0.88
// Based on NVVM 20.0.0
//

.version 9.0
.target sm_100
.address_size 64

	// .globl	_Z32nppiFilterMax_8u_C1R_kernel_implPKhiPhiiiiiii

.visible .entry _Z32nppiFilterMax_8u_C1R_kernel_implPKhiPhiiiiiii(
	.param .u64 .ptr .align 1 _Z32nppiFilterMax_8u_C1R_kernel_implPKhiPhiiiiiii_param_0,
	.param .u32 _Z32nppiFilterMax_8u_C1R_kernel_implPKhiPhiiiiiii_param_1,
	.param .u64 .ptr .align 1 _Z32nppiFilterMax_8u_C1R_kernel_implPKhiPhiiiiiii_param_2,
	.param .u32 _Z32nppiFilterMax_8u_C1R_kernel_implPKhiPhiiiiiii_param_3,
	.param .u32 _Z32nppiFilterMax_8u_C1R_kernel_implPKhiPhiiiiiii_param_4,
	.param .u32 _Z32nppiFilterMax_8u_C1R_kernel_implPKhiPhiiiiiii_param_5,
	.param .u32 _Z32nppiFilterMax_8u_C1R_kernel_implPKhiPhiiiiiii_param_6,
	.param .u32 _Z32nppiFilterMax_8u_C1R_kernel_implPKhiPhiiiiiii_param_7,
	.param .u32 _Z32nppiFilterMax_8u_C1R_kernel_implPKhiPhiiiiiii_param_8,
	.param .u32 _Z32nppiFilterMax_8u_C1R_kernel_implPKhiPhiiiiiii_param_9
)
{
	.reg .pred 	%p<88>;
	.reg .b16 	%rs<99>;
	.reg .b32 	%r<84>;
	.reg .b64 	%rd<22>;

	ld.param.u64 	%rd7, [_Z32nppiFilterMax_8u_C1R_kernel_implPKhiPhiiiiiii_param_0];
	ld.param.u32 	%r33, [_Z32nppiFilterMax_8u_C1R_kernel_implPKhiPhiiiiiii_param_1];
	ld.param.u64 	%rd6, [_Z32nppiFilterMax_8u_C1R_kernel_implPKhiPhiiiiiii_param_2];
	ld.param.u32 	%r34, [_Z32nppiFilterMax_8u_C1R_kernel_implPKhiPhiiiiiii_param_3];
	ld.param.u32 	%r35, [_Z32nppiFilterMax_8u_C1R_kernel_implPKhiPhiiiiiii_param_4];
	ld.param.u32 	%r41, [_Z32nppiFilterMax_8u_C1R_kernel_implPKhiPhiiiiiii_param_5];
	ld.param.u32 	%r37, [_Z32nppiFilterMax_8u_C1R_kernel_implPKhiPhiiiiiii_param_6];
	ld.param.u32 	%r38, [_Z32nppiFilterMax_8u_C1R_kernel_implPKhiPhiiiiiii_param_7];
	ld.param.u32 	%r39, [_Z32nppiFilterMax_8u_C1R_kernel_implPKhiPhiiiiiii_param_8];
	ld.param.u32 	%r40, [_Z32nppiFilterMax_8u_C1R_kernel_implPKhiPhiiiiiii_param_9];
	cvta.to.global.u64 	%rd1, %rd7;
	mov.u32 	%r42, %ctaid.x;
	mov.u32 	%r43, %ntid.x;
	mul.lo.s32 	%r1, %r42, %r43;
	mov.u32 	%r2, %tid.x;
	add.s32 	%r3, %r1, %r2;
	mov.u32 	%r44, %ctaid.y;
	mov.u32 	%r45, %ntid.y;
	mov.u32 	%r46, %tid.y;
	mad.lo.s32 	%r47, %r44, %r45, %r46;
	setp.ge.s32 	%p1, %r3, %r35;
	setp.ge.s32 	%p2, %r47, %r41;
	or.pred  	%p3, %p1, %p2;
	@%p3 bra 	$L__BB0_45;
	sub.s32 	%r5, %r3, %r39;
	sub.s32 	%r78, %r47, %r40;
	mov.b16 	%rs77, 0;
	min.s32 	%r48, %r38, %r37;
	setp.lt.s32 	%p4, %r48, 1;
	@%p4 bra 	$L__BB0_44;
	add.s32 	%r50, %r5, 1;
	add.s32 	%r51, %r5, %r37;
	max.s32 	%r52, %r51, %r50;
	add.s32 	%r53, %r39, %r52;
	sub.s32 	%r54, %r53, %r3;
	and.b32  	%r7, %r54, 7;
	add.s32 	%r8, %r7, -1;
	and.b32  	%r9, %r54, 3;
	sub.s32 	%r55, %r1, %r53;
	add.s32 	%r10, %r55, %r2;
	and.b32  	%r11, %r54, 1;
	and.b32  	%r56, %r54, -8;
	neg.s32 	%r12, %r56;
	add.s32 	%r13, %r78, %r38;
	mov.b16 	%rs77, 0;
$L__BB0_3:
	setp.gt.u32 	%p5, %r10, -8;
	mul.lo.s32 	%r57, %r78, %r33;
	cvt.s64.s32 	%rd2, %r57;
	mov.u32 	%r82, %r5;
	@%p5 bra 	$L__BB0_22;
	mov.u32 	%r79, %r12;
	mov.u32 	%r80, %r5;
$L__BB0_5:
	.pragma "nounroll";
	setp.ge.s32 	%p6, %r78, %r41;
	setp.ge.s32 	%p7, %r80, %r35;
	or.b32  	%r58, %r80, %r78;
	setp.lt.s32 	%p8, %r58, 0;
	or.pred  	%p9, %p7, %p6;
	cvt.s64.s32 	%rd8, %r80;
	add.s64 	%rd9, %rd8, %rd2;
	add.s64 	%rd3, %rd1, %rd9;
	or.pred  	%p10, %p9, %p8;
	@%p10 bra 	$L__BB0_7;
	ld.global.u8 	%rs43, [%rd3];
	and.b16  	%rs44, %rs77, 255;
	max.u16 	%rs77, %rs44, %rs43;
$L__BB0_7:
	add.s32 	%r17, %r80, 1;
	setp.ge.s32 	%p12, %r17, %r35;
	or.b32  	%r59, %r17, %r78;
	setp.lt.s32 	%p13, %r59, 0;
	or.pred  	%p14, %p12, %p6;
	or.pred  	%p15, %p14, %p13;
	@%p15 bra 	$L__BB0_9;
	ld.global.u8 	%rs45, [%rd3+1];
	and.b16  	%rs46, %rs77, 255;
	max.u16 	%rs77, %rs46, %rs45;
$L__BB0_9:
	add.s32 	%r18, %r17, 1;
	setp.ge.s32 	%p17, %r18, %r35;
	or.b32  	%r60, %r18, %r78;
	setp.lt.s32 	%p18, %r60, 0;
	or.pred  	%p19, %p17, %p6;
	or.pred  	%p20, %p19, %p18;
	@%p20 bra 	$L__BB0_11;
	ld.global.u8 	%rs47, [%rd3+2];
	and.b16  	%rs48, %rs77, 255;
	max.u16 	%rs77, %rs48, %rs47;
$L__BB0_11:
	add.s32 	%r19, %r18, 1;
	setp.ge.s32 	%p22, %r19, %r35;
	or.b32  	%r61, %r19, %r78;
	setp.lt.s32 	%p23, %r61, 0;
	or.pred  	%p24, %p22, %p6;
	or.pred  	%p25, %p24, %p23;
	@%p25 bra 	$L__BB0_13;
	ld.global.u8 	%rs49, [%rd3+3];
	and.b16  	%rs50, %rs77, 255;
	max.u16 	%rs77, %rs50, %rs49;
$L__BB0_13:
	add.s32 	%r20, %r19, 1;
	setp.ge.s32 	%p27, %r20, %r35;
	or.b32  	%r62, %r20, %r78;
	setp.lt.s32 	%p28, %r62, 0;
	or.pred  	%p29, %p27, %p6;
	or.pred  	%p30, %p29, %p28;
	@%p30 bra 	$L__BB0_15;
	ld.global.u8 	%rs51, [%rd3+4];
	and.b16  	%rs52, %rs77, 255;
	max.u16 	%rs77, %rs52, %rs51;
$L__BB0_15:
	add.s32 	%r21, %r20, 1;
	setp.ge.s32 	%p32, %r21, %r35;
	or.b32  	%r63, %r21, %r78;
	setp.lt.s32 	%p33, %r63, 0;
	or.pred  	%p34, %p32, %p6;
	or.pred  	%p35, %p34, %p33;
	@%p35 bra 	$L__BB0_17;
	ld.global.u8 	%rs53, [%rd3+5];
	and.b16  	%rs54, %rs77, 255;
	max.u16 	%rs77, %rs54, %rs53;
$L__BB0_17:
	add.s32 	%r22, %r21, 1;
	setp.ge.s32 	%p37, %r22, %r35;
	or.b32  	%r64, %r22, %r78;
	setp.lt.s32 	%p38, %r64, 0;
	or.pred  	%p39, %p37, %p6;
	or.pred  	%p40, %p39, %p38;
	@%p40 bra 	$L__BB0_19;
	ld.global.u8 	%rs55, [%rd3+6];
	and.b16  	%rs56, %rs77, 255;
	max.u16 	%rs77, %rs56, %rs55;
$L__BB0_19:
	add.s32 	%r23, %r22, 1;
	setp.ge.s32 	%p42, %r23, %r35;
	or.b32  	%r65, %r23, %r78;
	setp.lt.s32 	%p43, %r65, 0;
	or.pred  	%p44, %p42, %p6;
	or.pred  	%p45, %p44, %p43;
	@%p45 bra 	$L__BB0_21;
	ld.global.u8 	%rs57, [%rd3+7];
	and.b16  	%rs58, %rs77, 255;
	max.u16 	%rs77, %rs58, %rs57;
$L__BB0_21:
	add.s32 	%r82, %r80, 8;
	add.s32 	%r79, %r79, 8;
	setp.ne.s32 	%p46, %r79, 0;
	add.s32 	%r80, %r23, 1;
	@%p46 bra 	$L__BB0_5;
$L__BB0_22:
	setp.eq.s32 	%p47, %r7, 0;
	@%p47 bra 	$L__BB0_43;
	setp.lt.u32 	%p48, %r8, 3;
	@%p48 bra 	$L__BB0_33;
	setp.ge.s32 	%p49, %r78, %r41;
	setp.ge.s32 	%p50, %r82, %r35;
	or.b32  	%r66, %r82, %r78;
	setp.lt.s32 	%p51, %r66, 0;
	or.pred  	%p52, %p50, %p49;
	cvt.s64.s32 	%rd10, %r82;
	add.s64 	%rd11, %rd10, %rd2;
	add.s64 	%rd4, %rd1, %rd11;
	or.pred  	%p53, %p52, %p51;
	@%p53 bra 	$L__BB0_26;
	ld.global.u8 	%rs60, [%rd4];
	and.b16  	%rs61, %rs77, 255;
	max.u16 	%rs77, %rs61, %rs60;
$L__BB0_26:
	add.s32 	%r67, %r82, 1;
	setp.ge.s32 	%p55, %r67, %r35;
	or.b32  	%r68, %r67, %r78;
	setp.lt.s32 	%p56, %r68, 0;
	or.pred  	%p57, %p55, %p49;
	or.pred  	%p58, %p57, %p56;
	@%p58 bra 	$L__BB0_28;
	ld.global.u8 	%rs62, [%rd4+1];
	and.b16  	%rs63, %rs77, 255;
	max.u16 	%rs77, %rs63, %rs62;
$L__BB0_28:
	add.s32 	%r69, %r82, 2;
	setp.ge.s32 	%p60, %r69, %r35;
	or.b32  	%r70, %r69, %r78;
	setp.lt.s32 	%p61, %r70, 0;
	or.pred  	%p62, %p60, %p49;
	or.pred  	%p63, %p62, %p61;
	@%p63 bra 	$L__BB0_30;
	ld.global.u8 	%rs64, [%rd4+2];
	and.b16  	%rs65, %rs77, 255;
	max.u16 	%rs77, %rs65, %rs64;
$L__BB0_30:
	add.s32 	%r71, %r82, 3;
	setp.ge.s32 	%p65, %r71, %r35;
	or.b32  	%r72, %r71, %r78;
	setp.lt.s32 	%p66, %r72, 0;
	or.pred  	%p67, %p65, %p49;
	or.pred  	%p68, %p67, %p66;
	@%p68 bra 	$L__BB0_32;
	ld.global.u8 	%rs66, [%rd4+3];
	and.b16  	%rs67, %rs77, 255;
	max.u16 	%rs77, %rs67, %rs66;
$L__BB0_32:
	add.s32 	%r82, %r82, 4;
$L__BB0_33:
	setp.eq.s32 	%p69, %r9, 0;
	@%p69 bra 	$L__BB0_43;
	setp.eq.s32 	%p70, %r9, 1;
	@%p70 bra 	$L__BB0_40;
	setp.ge.s32 	%p71, %r78, %r41;
	setp.ge.s32 	%p72, %r82, %r35;
	or.b32  	%r73, %r82, %r78;
	setp.lt.s32 	%p73, %r73, 0;
	or.pred  	%p74, %p72, %p71;
	cvt.s64.s32 	%rd12, %r82;
	add.s64 	%rd13, %rd12, %rd2;
	add.s64 	%rd5, %rd1, %rd13;
	or.pred  	%p75, %p74, %p73;
	@%p75 bra 	$L__BB0_37;
	ld.global.u8 	%rs69, [%rd5];
	and.b16  	%rs70, %rs77, 255;
	max.u16 	%rs77, %rs70, %rs69;
$L__BB0_37:
	add.s32 	%r74, %r82, 1;
	setp.ge.s32 	%p77, %r74, %r35;
	or.b32  	%r75, %r74, %r78;
	setp.lt.s32 	%p78, %r75, 0;
	or.pred  	%p79, %p77, %p71;
	or.pred  	%p80, %p79, %p78;
	@%p80 bra 	$L__BB0_39;
	ld.global.u8 	%rs71, [%rd5+1];
	and.b16  	%rs72, %rs77, 255;
	max.u16 	%rs77, %rs72, %rs71;
$L__BB0_39:
	add.s32 	%r82, %r82, 2;
$L__BB0_40:
	setp.eq.s32 	%p81, %r11, 0;
	@%p81 bra 	$L__BB0_43;
	setp.ge.s32 	%p82, %r78, %r41;
	setp.ge.s32 	%p83, %r82, %r35;
	or.b32  	%r76, %r82, %r78;
	setp.lt.s32 	%p84, %r76, 0;
	or.pred  	%p85, %p83, %p82;
	or.pred  	%p86, %p85, %p84;
	@%p86 bra 	$L__BB0_43;
	cvt.s64.s32 	%rd14, %r82;
	add.s64 	%rd15, %rd14, %rd2;
	add.s64 	%rd16, %rd1, %rd15;
	ld.global.u8 	%rs73, [%rd16];
	and.b16  	%rs74, %rs77, 255;
	max.u16 	%rs77, %rs74, %rs73;
$L__BB0_43:
	add.s32 	%r78, %r78, 1;
	setp.lt.s32 	%p87, %r78, %r13;
	@%p87 bra 	$L__BB0_3;
$L__BB0_44:
	mul.lo.s32 	%r77, %r34, %r47;
	cvt.s64.s32 	%rd17, %r77;
	cvt.s64.s32 	%rd18, %r3;
	add.s64 	%rd19, %rd17, %rd18;
	cvta.to.global.u64 	%rd20, %rd6;
	add.s64 	%rd21, %rd20, %rd19;
	st.global.u8 	[%rd21], %rs77;
$L__BB0_45:
	ret;

}
	// .globl	_Z32nppiFilterMax_8u_C3R_kernel_implPKhiPhiiiiiii
.visible .entry _Z32nppiFilterMax_8u_C3R_kernel_implPKhiPhiiiiiii(
	.param .u64 .ptr .align 1 _Z32nppiFilterMax_8u_C3R_kernel_implPKhiPhiiiiiii_param_0,
	.param .u32 _Z32nppiFilterMax_8u_C3R_kernel_implPKhiPhiiiiiii_param_1,
	.param .u64 .ptr .align 1 _Z32nppiFilterMax_8u_C3R_kernel_implPKhiPhiiiiiii_param_2,
	.param .u32 _Z32nppiFilterMax_8u_C3R_kernel_implPKhiPhiiiiiii_param_3,
	.param .u32 _Z32nppiFilterMax_8u_C3R_kernel_implPKhiPhiiiiiii_param_4,
	.param .u32 _Z32nppiFilterMax_8u_C3R_kernel_implPKhiPhiiiiiii_param_5,
	.param .u32 _Z32nppiFilterMax_8u_C3R_kernel_implPKhiPhiiiiiii_param_6,
	.param .u32 _Z32nppiFilterMax_8u_C3R_kernel_implPKhiPhiiiiiii_param_7,
	.param .u32 _Z32nppiFilterMax_8u_C3R_kernel_implPKhiPhiiiiiii_param_8,
	.param .u32 _Z32nppiFilterMax_8u_C3R_kernel_implPKhiPhiiiiiii_param_9
)
{
	.reg .pred 	%p<46>;
	.reg .b16 	%rs<132>;
	.reg .b32 	%r<67>;
	.reg .b64 	%rd<31>;

	ld.param.u64 	%rd4, [_Z32nppiFilterMax_8u_C3R_kernel_implPKhiPhiiiiiii_param_0];
	ld.param.u32 	%r25, [_Z32nppiFilterMax_8u_C3R_kernel_implPKhiPhiiiiiii_param_1];
	ld.param.u64 	%rd3, [_Z32nppiFilterMax_8u_C3R_kernel_implPKhiPhiiiiiii_param_2];
	ld.param.u32 	%r26, [_Z32nppiFilterMax_8u_C3R_kernel_implPKhiPhiiiiiii_param_3];
	ld.param.u32 	%r27, [_Z32nppiFilterMax_8u_C3R_kernel_implPKhiPhiiiiiii_param_4];
	ld.param.u32 	%r33, [_Z32nppiFilterMax_8u_C3R_kernel_implPKhiPhiiiiiii_param_5];
	ld.param.u32 	%r29, [_Z32nppiFilterMax_8u_C3R_kernel_implPKhiPhiiiiiii_param_6];
	ld.param.u32 	%r30, [_Z32nppiFilterMax_8u_C3R_kernel_implPKhiPhiiiiiii_param_7];
	ld.param.u32 	%r31, [_Z32nppiFilterMax_8u_C3R_kernel_implPKhiPhiiiiiii_param_8];
	ld.param.u32 	%r32, [_Z32nppiFilterMax_8u_C3R_kernel_implPKhiPhiiiiiii_param_9];
	cvta.to.global.u64 	%rd1, %rd4;
	mov.u32 	%r34, %ctaid.x;
	mov.u32 	%r35, %ntid.x;
	mul.lo.s32 	%r1, %r34, %r35;
	mov.u32 	%r2, %tid.x;
	add.s32 	%r3, %r1, %r2;
	mov.u32 	%r36, %ctaid.y;
	mov.u32 	%r37, %ntid.y;
	mov.u32 	%r38, %tid.y;
	mad.lo.s32 	%r39, %r36, %r37, %r38;
	setp.ge.s32 	%p1, %r3, %r27;
	setp.ge.s32 	%p2, %r39, %r33;
	or.pred  	%p3, %p1, %p2;
	@%p3 bra 	$L__BB1_25;
	sub.s32 	%r5, %r3, %r31;
	sub.s32 	%r63, %r39, %r32;
	add.s32 	%r7, %r5, %r29;
	mov.b16 	%rs105, 0;
	min.s32 	%r40, %r30, %r29;
	setp.lt.s32 	%p4, %r40, 1;
	mov.u16 	%rs106, %rs105;
	mov.u16 	%rs107, %rs105;
	@%p4 bra 	$L__BB1_24;
	add.s32 	%r42, %r5, 1;
	max.s32 	%r43, %r7, %r42;
	add.s32 	%r44, %r31, %r43;
	sub.s32 	%r45, %r44, %r3;
	and.b32  	%r8, %r45, 3;
	add.s32 	%r10, %r5, 2;
	add.s32 	%r11, %r5, 3;
	sub.s32 	%r46, %r1, %r44;
	add.s32 	%r12, %r46, %r2;
	add.s32 	%r13, %r63, %r30;
	mov.b16 	%rs105, 0;
$L__BB1_3:
	setp.eq.s32 	%p5, %r8, 0;
	mul.lo.s32 	%r47, %r63, %r25;
	cvt.s64.s32 	%rd2, %r47;
	mov.u32 	%r66, %r5;
	@%p5 bra 	$L__BB1_12;
	setp.ge.s32 	%p6, %r63, %r33;
	setp.ge.s32 	%p7, %r5, %r27;
	or.b32  	%r48, %r5, %r63;
	setp.lt.s32 	%p8, %r48, 0;
	or.pred  	%p9, %p7, %p6;
	or.pred  	%p10, %p9, %p8;
	@%p10 bra 	$L__BB1_6;
	mul.lo.s32 	%r49, %r5, 3;
	cvt.s64.s32 	%rd5, %r49;
	add.s64 	%rd6, %rd5, %rd2;
	add.s64 	%rd7, %rd1, %rd6;
	ld.global.u8 	%rs57, [%rd7];
	and.b16  	%rs58, %rs107, 255;
	max.u16 	%rs107, %rs58, %rs57;
	ld.global.u8 	%rs59, [%rd7+1];
	and.b16  	%rs60, %rs106, 255;
	max.u16 	%rs106, %rs60, %rs59;
	ld.global.u8 	%rs61, [%rd7+2];
	and.b16  	%rs62, %rs105, 255;
	max.u16 	%rs105, %rs62, %rs61;
$L__BB1_6:
	setp.eq.s32 	%p11, %r8, 1;
	mov.u32 	%r66, %r42;
	@%p11 bra 	$L__BB1_12;
	setp.ge.s32 	%p12, %r63, %r33;
	setp.ge.s32 	%p13, %r42, %r27;
	or.b32  	%r50, %r42, %r63;
	setp.lt.s32 	%p14, %r50, 0;
	or.pred  	%p15, %p13, %p12;
	or.pred  	%p16, %p15, %p14;
	@%p16 bra 	$L__BB1_9;
	mad.lo.s32 	%r51, %r5, 3, 3;
	cvt.s64.s32 	%rd8, %r51;
	add.s64 	%rd9, %rd8, %rd2;
	add.s64 	%rd10, %rd1, %rd9;
	ld.global.u8 	%rs63, [%rd10];
	and.b16  	%rs64, %rs107, 255;
	max.u16 	%rs107, %rs64, %rs63;
	ld.global.u8 	%rs65, [%rd10+1];
	and.b16  	%rs66, %rs106, 255;
	max.u16 	%rs106, %rs66, %rs65;
	ld.global.u8 	%rs67, [%rd10+2];
	and.b16  	%rs68, %rs105, 255;
	max.u16 	%rs105, %rs68, %rs67;
$L__BB1_9:
	setp.eq.s32 	%p17, %r8, 2;
	mov.u32 	%r66, %r10;
	@%p17 bra 	$L__BB1_12;
	setp.ge.s32 	%p18, %r63, %r33;
	setp.ge.s32 	%p19, %r10, %r27;
	or.b32  	%r52, %r10, %r63;
	setp.lt.s32 	%p20, %r52, 0;
	or.pred  	%p21, %p19, %p18;
	or.pred  	%p22, %p21, %p20;
	mov.u32 	%r66, %r11;
	@%p22 bra 	$L__BB1_12;
	mad.lo.s32 	%r53, %r5, 3, 6;
	cvt.s64.s32 	%rd11, %r53;
	add.s64 	%rd12, %rd11, %rd2;
	add.s64 	%rd13, %rd1, %rd12;
	ld.global.u8 	%rs69, [%rd13];
	and.b16  	%rs70, %rs107, 255;
	max.u16 	%rs107, %rs70, %rs69;
	ld.global.u8 	%rs71, [%rd13+1];
	and.b16  	%rs72, %rs106, 255;
	max.u16 	%rs106, %rs72, %rs71;
	ld.global.u8 	%rs73, [%rd13+2];
	and.b16  	%rs74, %rs105, 255;
	max.u16 	%rs105, %rs74, %rs73;
	mov.u32 	%r66, %r11;
$L__BB1_12:
	setp.gt.u32 	%p23, %r12, -4;
	@%p23 bra 	$L__BB1_23;
	mad.lo.s32 	%r64, %r66, 3, 6;
$L__BB1_14:
	setp.ge.s32 	%p24, %r63, %r33;
	setp.ge.s32 	%p25, %r66, %r27;
	or.b32  	%r54, %r66, %r63;
	setp.lt.s32 	%p26, %r54, 0;
	or.pred  	%p27, %p25, %p24;
	or.pred  	%p28, %p27, %p26;
	@%p28 bra 	$L__BB1_16;
	add.s32 	%r55, %r64, -6;
	cvt.s64.s32 	%rd14, %r55;
	add.s64 	%rd15, %rd14, %rd2;
	add.s64 	%rd16, %rd1, %rd15;
	ld.global.u8 	%rs75, [%rd16];
	and.b16  	%rs76, %rs107, 255;
	max.u16 	%rs107, %rs76, %rs75;
	ld.global.u8 	%rs77, [%rd16+1];
	and.b16  	%rs78, %rs106, 255;
	max.u16 	%rs106, %rs78, %rs77;
	ld.global.u8 	%rs79, [%rd16+2];
	and.b16  	%rs80, %rs105, 255;
	max.u16 	%rs105, %rs80, %rs79;
$L__BB1_16:
	add.s32 	%r17, %r66, 1;
	setp.ge.s32 	%p30, %r17, %r27;
	or.b32  	%r56, %r17, %r63;
	setp.lt.s32 	%p31, %r56, 0;
	or.pred  	%p32, %p30, %p24;
	or.pred  	%p33, %p32, %p31;
	@%p33 bra 	$L__BB1_18;
	add.s32 	%r57, %r64, -3;
	cvt.s64.s32 	%rd17, %r57;
	add.s64 	%rd18, %rd17, %rd2;
	add.s64 	%rd19, %rd1, %rd18;
	ld.global.u8 	%rs81, [%rd19];
	and.b16  	%rs82, %rs107, 255;
	max.u16 	%rs107, %rs82, %rs81;
	ld.global.u8 	%rs83, [%rd19+1];
	and.b16  	%rs84, %rs106, 255;
	max.u16 	%rs106, %rs84, %rs83;
	ld.global.u8 	%rs85, [%rd19+2];
	and.b16  	%rs86, %rs105, 255;
	max.u16 	%rs105, %rs86, %rs85;
$L__BB1_18:
	add.s32 	%r18, %r17, 1;
	setp.ge.s32 	%p35, %r18, %r27;
	or.b32  	%r58, %r18, %r63;
	setp.lt.s32 	%p36, %r58, 0;
	or.pred  	%p37, %p35, %p24;
	or.pred  	%p38, %p37, %p36;
	@%p38 bra 	$L__BB1_20;
	cvt.s64.s32 	%rd20, %r64;
	add.s64 	%rd21, %rd20, %rd2;
	add.s64 	%rd22, %rd1, %rd21;
	ld.global.u8 	%rs87, [%rd22];
	and.b16  	%rs88, %rs107, 255;
	max.u16 	%rs107, %rs88, %rs87;
	ld.global.u8 	%rs89, [%rd22+1];
	and.b16  	%rs90, %rs106, 255;
	max.u16 	%rs106, %rs90, %rs89;
	ld.global.u8 	%rs91, [%rd22+2];
	and.b16  	%rs92, %rs105, 255;
	max.u16 	%rs105, %rs92, %rs91;
$L__BB1_20:
	add.s32 	%r19, %r18, 1;
	setp.ge.s32 	%p40, %r19, %r27;
	or.b32  	%r59, %r19, %r63;
	setp.lt.s32 	%p41, %r59, 0;
	or.pred  	%p42, %p40, %p24;
	or.pred  	%p43, %p42, %p41;
	@%p43 bra 	$L__BB1_22;
	add.s32 	%r60, %r64, 3;
	cvt.s64.s32 	%rd23, %r60;
	add.s64 	%rd24, %rd23, %rd2;
	add.s64 	%rd25, %rd1, %rd24;
	ld.global.u8 	%rs93, [%rd25];
	and.b16  	%rs94, %rs107, 255;
	max.u16 	%rs107, %rs94, %rs93;
	ld.global.u8 	%rs95, [%rd25+1];
	and.b16  	%rs96, %rs106, 255;
	max.u16 	%rs106, %rs96, %rs95;
	ld.global.u8 	%rs97, [%rd25+2];
	and.b16  	%rs98, %rs105, 255;
	max.u16 	%rs105, %rs98, %rs97;
$L__BB1_22:
	add.s32 	%r64, %r64, 12;
	add.s32 	%r66, %r19, 1;
	setp.lt.s32 	%p44, %r66, %r7;
	@%p44 bra 	$L__BB1_14;
$L__BB1_23:
	add.s32 	%r63, %r63, 1;
	setp.lt.s32 	%p45, %r63, %r13;
	@%p45 bra 	$L__BB1_3;
$L__BB1_24:
	mul.lo.s32 	%r61, %r26, %r39;
	mul.lo.s32 	%r62, %r3, 3;
	cvt.s64.s32 	%rd26, %r61;
	cvt.s64.s32 	%rd27, %r62;
	add.s64 	%rd28, %rd27, %rd26;
	cvta.to.global.u64 	%rd29, %rd3;
	add.s64 	%rd30, %rd29, %rd28;
	st.global.u8 	[%rd30], %rs107;
	st.global.u8 	[%rd30+1], %rs106;
	st.global.u8 	[%rd30+2], %rs105;
$L__BB1_25:
	ret;

}
	// .globl	_Z32nppiFilterMax_8u_C4R_kernel_implPKhiPhiiiiiii
.visible .entry _Z32nppiFilterMax_8u_C4R_kernel_implPKhiPhiiiiiii(
	.param .u64 .ptr .align 1 _Z32nppiFilterMax_8u_C4R_kernel_implPKhiPhiiiiiii_param_0,
	.param .u32 _Z32nppiFilterMax_8u_C4R_kernel_implPKhiPhiiiiiii_param_1,
	.param .u64 .ptr .align 1 _Z32nppiFilterMax_8u_C4R_kernel_implPKhiPhiiiiiii_param_2,
	.param .u32 _Z32nppiFilterMax_8u_C4R_kernel_implPKhiPhiiiiiii_param_3,
	.param .u32 _Z32nppiFilterMax_8u_C4R_kernel_implPKhiPhiiiiiii_param_4,
	.param .u32 _Z32nppiFilterMax_8u_C4R_kernel_implPKhiPhiiiiiii_param_5,
	.param .u32 _Z32nppiFilterMax_8u_C4R_kernel_implPKhiPhiiiiiii_param_6,
	.param .u32 _Z32nppiFilterMax_8u_C4R_kernel_implPKhiPhiiiiiii_param_7,
	.param .u32 _Z32nppiFilterMax_8u_C4R_kernel_implPKhiPhiiiiiii_param_8,
	.param .u32 _Z32nppiFilterMax_8u_C4R_kernel_implPKhiPhiiiiiii_param_9
)
{
	.reg .pred 	%p<46>;
	.reg .b16 	%rs<175>;
	.reg .b32 	%r<68>;
	.reg .b64 	%rd<31>;

	ld.param.u64 	%rd4, [_Z32nppiFilterMax_8u_C4R_kernel_implPKhiPhiiiiiii_param_0];
	ld.param.u32 	%r25, [_Z32nppiFilterMax_8u_C4R_kernel_implPKhiPhiiiiiii_param_1];
	ld.param.u64 	%rd3, [_Z32nppiFilterMax_8u_C4R_kernel_implPKhiPhiiiiiii_param_2];
	ld.param.u32 	%r26, [_Z32nppiFilterMax_8u_C4R_kernel_implPKhiPhiiiiiii_param_3];
	ld.param.u32 	%r27, [_Z32nppiFilterMax_8u_C4R_kernel_implPKhiPhiiiiiii_param_4];
	ld.param.u32 	%r33, [_Z32nppiFilterMax_8u_C4R_kernel_implPKhiPhiiiiiii_param_5];
	ld.param.u32 	%r29, [_Z32nppiFilterMax_8u_C4R_kernel_implPKhiPhiiiiiii_param_6];
	ld.param.u32 	%r30, [_Z32nppiFilterMax_8u_C4R_kernel_implPKhiPhiiiiiii_param_7];
	ld.param.u32 	%r31, [_Z32nppiFilterMax_8u_C4R_kernel_implPKhiPhiiiiiii_param_8];
	ld.param.u32 	%r32, [_Z32nppiFilterMax_8u_C4R_kernel_implPKhiPhiiiiiii_param_9];
	cvta.to.global.u64 	%rd1, %rd4;
	mov.u32 	%r34, %ctaid.x;
	mov.u32 	%r35, %ntid.x;
	mul.lo.s32 	%r1, %r34, %r35;
	mov.u32 	%r2, %tid.x;
	add.s32 	%r3, %r1, %r2;
	mov.u32 	%r36, %ctaid.y;
	mov.u32 	%r37, %ntid.y;
	mov.u32 	%r38, %tid.y;
	mad.lo.s32 	%r39, %r36, %r37, %r38;
	setp.ge.s32 	%p1, %r3, %r27;
	setp.ge.s32 	%p2, %r39, %r33;
	or.pred  	%p3, %p1, %p2;
	@%p3 bra 	$L__BB2_25;
	sub.s32 	%r5, %r3, %r31;
	sub.s32 	%r64, %r39, %r32;
	add.s32 	%r7, %r5, %r29;
	mov.b16 	%rs139, 0;
	min.s32 	%r40, %r30, %r29;
	setp.lt.s32 	%p4, %r40, 1;
	mov.u16 	%rs140, %rs139;
	mov.u16 	%rs141, %rs139;
	mov.u16 	%rs142, %rs139;
	@%p4 bra 	$L__BB2_24;
	add.s32 	%r42, %r5, 1;
	max.s32 	%r43, %r7, %r42;
	add.s32 	%r44, %r31, %r43;
	sub.s32 	%r45, %r44, %r3;
	and.b32  	%r8, %r45, 3;
	add.s32 	%r10, %r5, 2;
	add.s32 	%r11, %r5, 3;
	sub.s32 	%r46, %r1, %r44;
	add.s32 	%r12, %r46, %r2;
	add.s32 	%r13, %r64, %r30;
	mov.b16 	%rs139, 0;
$L__BB2_3:
	setp.eq.s32 	%p5, %r8, 0;
	mul.lo.s32 	%r47, %r64, %r25;
	cvt.s64.s32 	%rd2, %r47;
	mov.u32 	%r67, %r5;
	@%p5 bra 	$L__BB2_12;
	setp.ge.s32 	%p6, %r64, %r33;
	setp.ge.s32 	%p7, %r5, %r27;
	or.b32  	%r48, %r5, %r64;
	setp.lt.s32 	%p8, %r48, 0;
	or.pred  	%p9, %p7, %p6;
	or.pred  	%p10, %p9, %p8;
	@%p10 bra 	$L__BB2_6;
	shl.b32 	%r49, %r5, 2;
	cvt.s64.s32 	%rd5, %r49;
	add.s64 	%rd6, %rd5, %rd2;
	add.s64 	%rd7, %rd1, %rd6;
	ld.global.u8 	%rs75, [%rd7];
	and.b16  	%rs76, %rs142, 255;
	max.u16 	%rs142, %rs76, %rs75;
	ld.global.u8 	%rs77, [%rd7+1];
	and.b16  	%rs78, %rs141, 255;
	max.u16 	%rs141, %rs78, %rs77;
	ld.global.u8 	%rs79, [%rd7+2];
	and.b16  	%rs80, %rs140, 255;
	max.u16 	%rs140, %rs80, %rs79;
	ld.global.u8 	%rs81, [%rd7+3];
	and.b16  	%rs82, %rs139, 255;
	max.u16 	%rs139, %rs82, %rs81;
$L__BB2_6:
	setp.eq.s32 	%p11, %r8, 1;
	mov.u32 	%r67, %r42;
	@%p11 bra 	$L__BB2_12;
	setp.ge.s32 	%p12, %r64, %r33;
	setp.ge.s32 	%p13, %r42, %r27;
	or.b32  	%r50, %r42, %r64;
	setp.lt.s32 	%p14, %r50, 0;
	or.pred  	%p15, %p13, %p12;
	or.pred  	%p16, %p15, %p14;
	@%p16 bra 	$L__BB2_9;
	shl.b32 	%r51, %r42, 2;
	cvt.s64.s32 	%rd8, %r51;
	add.s64 	%rd9, %rd8, %rd2;
	add.s64 	%rd10, %rd1, %rd9;
	ld.global.u8 	%rs83, [%rd10];
	and.b16  	%rs84, %rs142, 255;
	max.u16 	%rs142, %rs84, %rs83;
	ld.global.u8 	%rs85, [%rd10+1];
	and.b16  	%rs86, %rs141, 255;
	max.u16 	%rs141, %rs86, %rs85;
	ld.global.u8 	%rs87, [%rd10+2];
	and.b16  	%rs88, %rs140, 255;
	max.u16 	%rs140, %rs88, %rs87;
	ld.global.u8 	%rs89, [%rd10+3];
	and.b16  	%rs90, %rs139, 255;
	max.u16 	%rs139, %rs90, %rs89;
$L__BB2_9:
	setp.eq.s32 	%p17, %r8, 2;
	mov.u32 	%r67, %r10;
	@%p17 bra 	$L__BB2_12;
	setp.ge.s32 	%p18, %r64, %r33;
	setp.ge.s32 	%p19, %r10, %r27;
	or.b32  	%r52, %r10, %r64;
	setp.lt.s32 	%p20, %r52, 0;
	or.pred  	%p21, %p19, %p18;
	or.pred  	%p22, %p21, %p20;
	mov.u32 	%r67, %r11;
	@%p22 bra 	$L__BB2_12;
	shl.b32 	%r53, %r10, 2;
	cvt.s64.s32 	%rd11, %r53;
	add.s64 	%rd12, %rd11, %rd2;
	add.s64 	%rd13, %rd1, %rd12;
	ld.global.u8 	%rs91, [%rd13];
	and.b16  	%rs92, %rs142, 255;
	max.u16 	%rs142, %rs92, %rs91;
	ld.global.u8 	%rs93, [%rd13+1];
	and.b16  	%rs94, %rs141, 255;
	max.u16 	%rs141, %rs94, %rs93;
	ld.global.u8 	%rs95, [%rd13+2];
	and.b16  	%rs96, %rs140, 255;
	max.u16 	%rs140, %rs96, %rs95;
	ld.global.u8 	%rs97, [%rd13+3];
	and.b16  	%rs98, %rs139, 255;
	max.u16 	%rs139, %rs98, %rs97;
	mov.u32 	%r67, %r11;
$L__BB2_12:
	setp.gt.u32 	%p23, %r12, -4;
	@%p23 bra 	$L__BB2_23;
	shl.b32 	%r54, %r67, 2;
	add.s32 	%r65, %r54, 8;
$L__BB2_14:
	setp.ge.s32 	%p24, %r64, %r33;
	setp.ge.s32 	%p25, %r67, %r27;
	or.b32  	%r55, %r67, %r64;
	setp.lt.s32 	%p26, %r55, 0;
	or.pred  	%p27, %p25, %p24;
	or.pred  	%p28, %p27, %p26;
	@%p28 bra 	$L__BB2_16;
	add.s32 	%r56, %r65, -8;
	cvt.s64.s32 	%rd14, %r56;
	add.s64 	%rd15, %rd14, %rd2;
	add.s64 	%rd16, %rd1, %rd15;
	ld.global.u8 	%rs99, [%rd16];
	and.b16  	%rs100, %rs142, 255;
	max.u16 	%rs142, %rs100, %rs99;
	ld.global.u8 	%rs101, [%rd16+1];
	and.b16  	%rs102, %rs141, 255;
	max.u16 	%rs141, %rs102, %rs101;
	ld.global.u8 	%rs103, [%rd16+2];
	and.b16  	%rs104, %rs140, 255;
	max.u16 	%rs140, %rs104, %rs103;
	ld.global.u8 	%rs105, [%rd16+3];
	and.b16  	%rs106, %rs139, 255;
	max.u16 	%rs139, %rs106, %rs105;
$L__BB2_16:
	add.s32 	%r17, %r67, 1;
	setp.ge.s32 	%p30, %r17, %r27;
	or.b32  	%r57, %r17, %r64;
	setp.lt.s32 	%p31, %r57, 0;
	or.pred  	%p32, %p30, %p24;
	or.pred  	%p33, %p32, %p31;
	@%p33 bra 	$L__BB2_18;
	add.s32 	%r58, %r65, -4;
	cvt.s64.s32 	%rd17, %r58;
	add.s64 	%rd18, %rd17, %rd2;
	add.s64 	%rd19, %rd1, %rd18;
	ld.global.u8 	%rs107, [%rd19];
	and.b16  	%rs108, %rs142, 255;
	max.u16 	%rs142, %rs108, %rs107;
	ld.global.u8 	%rs109, [%rd19+1];
	and.b16  	%rs110, %rs141, 255;
	max.u16 	%rs141, %rs110, %rs109;
	ld.global.u8 	%rs111, [%rd19+2];
	and.b16  	%rs112, %rs140, 255;
	max.u16 	%rs140, %rs112, %rs111;
	ld.global.u8 	%rs113, [%rd19+3];
	and.b16  	%rs114, %rs139, 255;
	max.u16 	%rs139, %rs114, %rs113;
$L__BB2_18:
	add.s32 	%r18, %r17, 1;
	setp.ge.s32 	%p35, %r18, %r27;
	or.b32  	%r59, %r18, %r64;
	setp.lt.s32 	%p36, %r59, 0;
	or.pred  	%p37, %p35, %p24;
	or.pred  	%p38, %p37, %p36;
	@%p38 bra 	$L__BB2_20;
	cvt.s64.s32 	%rd20, %r65;
	add.s64 	%rd21, %rd20, %rd2;
	add.s64 	%rd22, %rd1, %rd21;
	ld.global.u8 	%rs115, [%rd22];
	and.b16  	%rs116, %rs142, 255;
	max.u16 	%rs142, %rs116, %rs115;
	ld.global.u8 	%rs117, [%rd22+1];
	and.b16  	%rs118, %rs141, 255;
	max.u16 	%rs141, %rs118, %rs117;
	ld.global.u8 	%rs119, [%rd22+2];
	and.b16  	%rs120, %rs140, 255;
	max.u16 	%rs140, %rs120, %rs119;
	ld.global.u8 	%rs121, [%rd22+3];
	and.b16  	%rs122, %rs139, 255;
	max.u16 	%rs139, %rs122, %rs121;
$L__BB2_20:
	add.s32 	%r19, %r18, 1;
	setp.ge.s32 	%p40, %r19, %r27;
	or.b32  	%r60, %r19, %r64;
	setp.lt.s32 	%p41, %r60, 0;
	or.pred  	%p42, %p40, %p24;
	or.pred  	%p43, %p42, %p41;
	@%p43 bra 	$L__BB2_22;
	add.s32 	%r61, %r65, 4;
	cvt.s64.s32 	%rd23, %r61;
	add.s64 	%rd24, %rd23, %rd2;
	add.s64 	%rd25, %rd1, %rd24;
	ld.global.u8 	%rs123, [%rd25];
	and.b16  	%rs124, %rs142, 255;
	max.u16 	%rs142, %rs124, %rs123;
	ld.global.u8 	%rs125, [%rd25+1];
	and.b16  	%rs126, %rs141, 255;
	max.u16 	%rs141, %rs126, %rs125;
	ld.global.u8 	%rs127, [%rd25+2];
	and.b16  	%rs128, %rs140, 255;
	max.u16 	%rs140, %rs128, %rs127;
	ld.global.u8 	%rs129, [%rd25+3];
	and.b16  	%rs130, %rs139, 255;
	max.u16 	%rs139, %rs130, %rs129;
$L__BB2_22:
	add.s32 	%r65, %r65, 16;
	add.s32 	%r67, %r19, 1;
	setp.lt.s32 	%p44, %r67, %r7;
	@%p44 bra 	$L__BB2_14;
$L__BB2_23:
	add.s32 	%r64, %r64, 1;
	setp.lt.s32 	%p45, %r64, %r13;
	@%p45 bra 	$L__BB2_3;
$L__BB2_24:
	mul.lo.s32 	%r62, %r26, %r39;
	shl.b32 	%r63, %r3, 2;
	cvt.s64.s32 	%rd26, %r62;
	cvt.s64.s32 	%rd27, %r63;
	add.s64 	%rd28, %rd27, %rd26;
	cvta.to.global.u64 	%rd29, %rd3;
	add.s64 	%rd30, %rd29, %rd28;
	st.global.u8 	[%rd30], %rs142;
	st.global.u8 	[%rd30+1], %rs141;
	st.global.u8 	[%rd30+2], %rs140;
	st.global.u8 	[%rd30+3], %rs139;
$L__BB2_25:
	ret;

}
	// .globl	_Z33nppiFilterMax_16u_C1R_kernel_implPKtiPtiiiiiii
.visible .entry _Z33nppiFilterMax_16u_C1R_kernel_implPKtiPtiiiiiii(
	.param .u64 .ptr .align 1 _Z33nppiFilterMax_16u_C1R_kernel_implPKtiPtiiiiiii_param_0,
	.param .u32 _Z33nppiFilterMax_16u_C1R_kernel_implPKtiPtiiiiiii_param_1,
	.param .u64 .ptr .align 1 _Z33nppiFilterMax_16u_C1R_kernel_implPKtiPtiiiiiii_param_2,
	.param .u32 _Z33nppiFilterMax_16u_C1R_kernel_implPKtiPtiiiiiii_param_3,
	.param .u32 _Z33nppiFilterMax_16u_C1R_kernel_implPKtiPtiiiiiii_param_4,
	.param .u32 _Z33nppiFilterMax_16u_C1R_kernel_implPKtiPtiiiiiii_param_5,
	.param .u32 _Z33nppiFilterMax_16u_C1R_kernel_implPKtiPtiiiiiii_param_6,
	.param .u32 _Z33nppiFilterMax_16u_C1R_kernel_implPKtiPtiiiiiii_param_7,
	.param .u32 _Z33nppiFilterMax_16u_C1R_kernel_implPKtiPtiiiiiii_param_8,
	.param .u32 _Z33nppiFilterMax_16u_C1R_kernel_implPKtiPtiiiiiii_param_9
)
{
	.reg .pred 	%p<88>;
	.reg .b16 	%rs<84>;
	.reg .b32 	%r<84>;
	.reg .b64 	%rd<19>;

	ld.param.u64 	%rd6, [_Z33nppiFilterMax_16u_C1R_kernel_implPKtiPtiiiiiii_param_0];
	ld.param.u32 	%r33, [_Z33nppiFilterMax_16u_C1R_kernel_implPKtiPtiiiiiii_param_1];
	ld.param.u64 	%rd7, [_Z33nppiFilterMax_16u_C1R_kernel_implPKtiPtiiiiiii_param_2];
	ld.param.u32 	%r34, [_Z33nppiFilterMax_16u_C1R_kernel_implPKtiPtiiiiiii_param_3];
	ld.param.u32 	%r35, [_Z33nppiFilterMax_16u_C1R_kernel_implPKtiPtiiiiiii_param_4];
	ld.param.u32 	%r41, [_Z33nppiFilterMax_16u_C1R_kernel_implPKtiPtiiiiiii_param_5];
	ld.param.u32 	%r37, [_Z33nppiFilterMax_16u_C1R_kernel_implPKtiPtiiiiiii_param_6];
	ld.param.u32 	%r38, [_Z33nppiFilterMax_16u_C1R_kernel_implPKtiPtiiiiiii_param_7];
	ld.param.u32 	%r39, [_Z33nppiFilterMax_16u_C1R_kernel_implPKtiPtiiiiiii_param_8];
	ld.param.u32 	%r40, [_Z33nppiFilterMax_16u_C1R_kernel_implPKtiPtiiiiiii_param_9];
	mov.u32 	%r42, %ctaid.x;
	mov.u32 	%r43, %ntid.x;
	mul.lo.s32 	%r1, %r42, %r43;
	mov.u32 	%r2, %tid.x;
	add.s32 	%r3, %r1, %r2;
	mov.u32 	%r44, %ctaid.y;
	mov.u32 	%r45, %ntid.y;
	mov.u32 	%r46, %tid.y;
	mad.lo.s32 	%r47, %r44, %r45, %r46;
	setp.ge.s32 	%p1, %r3, %r35;
	setp.ge.s32 	%p2, %r47, %r41;
	or.pred  	%p3, %p1, %p2;
	@%p3 bra 	$L__BB3_45;
	sub.s32 	%r5, %r3, %r39;
	sub.s32 	%r78, %r47, %r40;
	mov.b16 	%rs62, 0;
	min.s32 	%r48, %r38, %r37;
	setp.lt.s32 	%p4, %r48, 1;
	@%p4 bra 	$L__BB3_44;
	add.s32 	%r50, %r5, 1;
	add.s32 	%r51, %r5, %r37;
	max.s32 	%r52, %r51, %r50;
	add.s32 	%r53, %r39, %r52;
	sub.s32 	%r54, %r53, %r3;
	and.b32  	%r7, %r54, 7;
	add.s32 	%r8, %r7, -1;
	and.b32  	%r9, %r54, 3;
	sub.s32 	%r55, %r1, %r53;
	add.s32 	%r10, %r55, %r2;
	and.b32  	%r11, %r54, 1;
	and.b32  	%r56, %r54, -8;
	neg.s32 	%r12, %r56;
	cvta.to.global.u64 	%rd1, %rd6;
	add.s32 	%r13, %r78, %r38;
	mov.b16 	%rs62, 0;
$L__BB3_3:
	setp.gt.u32 	%p5, %r10, -8;
	mul.lo.s32 	%r57, %r78, %r33;
	cvt.s64.s32 	%rd8, %r57;
	add.s64 	%rd2, %rd1, %rd8;
	mov.u32 	%r82, %r5;
	@%p5 bra 	$L__BB3_22;
	mov.u32 	%r79, %r12;
	mov.u32 	%r80, %r5;
$L__BB3_5:
	.pragma "nounroll";
	setp.ge.s32 	%p6, %r78, %r41;
	setp.ge.s32 	%p7, %r80, %r35;
	or.b32  	%r58, %r80, %r78;
	setp.lt.s32 	%p8, %r58, 0;
	or.pred  	%p9, %p7, %p6;
	mul.wide.s32 	%rd9, %r80, 2;
	add.s64 	%rd3, %rd2, %rd9;
	or.pred  	%p10, %p9, %p8;
	@%p10 bra 	$L__BB3_7;
	ld.global.u16 	%rs43, [%rd3];
	max.u16 	%rs62, %rs62, %rs43;
$L__BB3_7:
	add.s32 	%r17, %r80, 1;
	setp.ge.s32 	%p12, %r17, %r35;
	or.b32  	%r59, %r17, %r78;
	setp.lt.s32 	%p13, %r59, 0;
	or.pred  	%p14, %p12, %p6;
	or.pred  	%p15, %p14, %p13;
	@%p15 bra 	$L__BB3_9;
	ld.global.u16 	%rs44, [%rd3+2];
	max.u16 	%rs62, %rs62, %rs44;
$L__BB3_9:
	add.s32 	%r18, %r17, 1;
	setp.ge.s32 	%p17, %r18, %r35;
	or.b32  	%r60, %r18, %r78;
	setp.lt.s32 	%p18, %r60, 0;
	or.pred  	%p19, %p17, %p6;
	or.pred  	%p20, %p19, %p18;
	@%p20 bra 	$L__BB3_11;
	ld.global.u16 	%rs45, [%rd3+4];
	max.u16 	%rs62, %rs62, %rs45;
$L__BB3_11:
	add.s32 	%r19, %r18, 1;
	setp.ge.s32 	%p22, %r19, %r35;
	or.b32  	%r61, %r19, %r78;
	setp.lt.s32 	%p23, %r61, 0;
	or.pred  	%p24, %p22, %p6;
	or.pred  	%p25, %p24, %p23;
	@%p25 bra 	$L__BB3_13;
	ld.global.u16 	%rs46, [%rd3+6];
	max.u16 	%rs62, %rs62, %rs46;
$L__BB3_13:
	add.s32 	%r20, %r19, 1;
	setp.ge.s32 	%p27, %r20, %r35;
	or.b32  	%r62, %r20, %r78;
	setp.lt.s32 	%p28, %r62, 0;
	or.pred  	%p29, %p27, %p6;
	or.pred  	%p30, %p29, %p28;
	@%p30 bra 	$L__BB3_15;
	ld.global.u16 	%rs47, [%rd3+8];
	max.u16 	%rs62, %rs62, %rs47;
$L__BB3_15:
	add.s32 	%r21, %r20, 1;
	setp.ge.s32 	%p32, %r21, %r35;
	or.b32  	%r63, %r21, %r78;
	setp.lt.s32 	%p33, %r63, 0;
	or.pred  	%p34, %p32, %p6;
	or.pred  	%p35, %p34, %p33;
	@%p35 bra 	$L__BB3_17;
	ld.global.u16 	%rs48, [%rd3+10];
	max.u16 	%rs62, %rs62, %rs48;
$L__BB3_17:
	add.s32 	%r22, %r21, 1;
	setp.ge.s32 	%p37, %r22, %r35;
	or.b32  	%r64, %r22, %r78;
	setp.lt.s32 	%p38, %r64, 0;
	or.pred  	%p39, %p37, %p6;
	or.pred  	%p40, %p39, %p38;
	@%p40 bra 	$L__BB3_19;
	ld.global.u16 	%rs49, [%rd3+12];
	max.u16 	%rs62, %rs62, %rs49;
$L__BB3_19:
	add.s32 	%r23, %r22, 1;
	setp.ge.s32 	%p42, %r23, %r35;
	or.b32  	%r65, %r23, %r78;
	setp.lt.s32 	%p43, %r65, 0;
	or.pred  	%p44, %p42, %p6;
	or.pred  	%p45, %p44, %p43;
	@%p45 bra 	$L__BB3_21;
	ld.global.u16 	%rs50, [%rd3+14];
	max.u16 	%rs62, %rs62, %rs50;
$L__BB3_21:
	add.s32 	%r82, %r80, 8;
	add.s32 	%r79, %r79, 8;
	setp.ne.s32 	%p46, %r79, 0;
	add.s32 	%r80, %r23, 1;
	@%p46 bra 	$L__BB3_5;
$L__BB3_22:
	setp.eq.s32 	%p47, %r7, 0;
	@%p47 bra 	$L__BB3_43;
	setp.lt.u32 	%p48, %r8, 3;
	@%p48 bra 	$L__BB3_33;
	setp.ge.s32 	%p49, %r78, %r41;
	setp.ge.s32 	%p50, %r82, %r35;
	or.b32  	%r66, %r82, %r78;
	setp.lt.s32 	%p51, %r66, 0;
	or.pred  	%p52, %p50, %p49;
	mul.wide.s32 	%rd10, %r82, 2;
	add.s64 	%rd4, %rd2, %rd10;
	or.pred  	%p53, %p52, %p51;
	@%p53 bra 	$L__BB3_26;
	ld.global.u16 	%rs52, [%rd4];
	max.u16 	%rs62, %rs62, %rs52;
$L__BB3_26:
	add.s32 	%r67, %r82, 1;
	setp.ge.s32 	%p55, %r67, %r35;
	or.b32  	%r68, %r67, %r78;
	setp.lt.s32 	%p56, %r68, 0;
	or.pred  	%p57, %p55, %p49;
	or.pred  	%p58, %p57, %p56;
	@%p58 bra 	$L__BB3_28;
	ld.global.u16 	%rs53, [%rd4+2];
	max.u16 	%rs62, %rs62, %rs53;
$L__BB3_28:
	add.s32 	%r69, %r82, 2;
	setp.ge.s32 	%p60, %r69, %r35;
	or.b32  	%r70, %r69, %r78;
	setp.lt.s32 	%p61, %r70, 0;
	or.pred  	%p62, %p60, %p49;
	or.pred  	%p63, %p62, %p61;
	@%p63 bra 	$L__BB3_30;
	ld.global.u16 	%rs54, [%rd4+4];
	max.u16 	%rs62, %rs62, %rs54;
$L__BB3_30:
	add.s32 	%r71, %r82, 3;
	setp.ge.s32 	%p65, %r71, %r35;
	or.b32  	%r72, %r71, %r78;
	setp.lt.s32 	%p66, %r72, 0;
	or.pred  	%p67, %p65, %p49;
	or.pred  	%p68, %p67, %p66;
	@%p68 bra 	$L__BB3_32;
	ld.global.u16 	%rs55, [%rd4+6];
	max.u16 	%rs62, %rs62, %rs55;
$L__BB3_32:
	add.s32 	%r82, %r82, 4;
$L__BB3_33:
	setp.eq.s32 	%p69, %r9, 0;
	@%p69 bra 	$L__BB3_43;
	setp.eq.s32 	%p70, %r9, 1;
	@%p70 bra 	$L__BB3_40;
	setp.ge.s32 	%p71, %r78, %r41;
	setp.ge.s32 	%p72, %r82, %r35;
	or.b32  	%r73, %r82, %r78;
	setp.lt.s32 	%p73, %r73, 0;
	or.pred  	%p74, %p72, %p71;
	mul.wide.s32 	%rd11, %r82, 2;
	add.s64 	%rd5, %rd2, %rd11;
	or.pred  	%p75, %p74, %p73;
	@%p75 bra 	$L__BB3_37;
	ld.global.u16 	%rs57, [%rd5];
	max.u16 	%rs62, %rs62, %rs57;
$L__BB3_37:
	add.s32 	%r74, %r82, 1;
	setp.ge.s32 	%p77, %r74, %r35;
	or.b32  	%r75, %r74, %r78;
	setp.lt.s32 	%p78, %r75, 0;
	or.pred  	%p79, %p77, %p71;
	or.pred  	%p80, %p79, %p78;
	@%p80 bra 	$L__BB3_39;
	ld.global.u16 	%rs58, [%rd5+2];
	max.u16 	%rs62, %rs62, %rs58;
$L__BB3_39:
	add.s32 	%r82, %r82, 2;
$L__BB3_40:
	setp.eq.s32 	%p81, %r11, 0;
	@%p81 bra 	$L__BB3_43;
	setp.ge.s32 	%p82, %r78, %r41;
	setp.ge.s32 	%p83, %r82, %r35;
	or.b32  	%r76, %r82, %r78;
	setp.lt.s32 	%p84, %r76, 0;
	or.pred  	%p85, %p83, %p82;
	or.pred  	%p86, %p85, %p84;
	@%p86 bra 	$L__BB3_43;
	mul.wide.s32 	%rd12, %r82, 2;
	add.s64 	%rd13, %rd2, %rd12;
	ld.global.u16 	%rs59, [%rd13];
	max.u16 	%rs62, %rs62, %rs59;
$L__BB3_43:
	add.s32 	%r78, %r78, 1;
	setp.lt.s32 	%p87, %r78, %r13;
	@%p87 bra 	$L__BB3_3;
$L__BB3_44:
	mul.lo.s32 	%r77, %r34, %r47;
	cvt.s64.s32 	%rd14, %r77;
	cvta.to.global.u64 	%rd15, %rd7;
	add.s64 	%rd16, %rd15, %rd14;
	mul.wide.s32 	%rd17, %r3, 2;
	add.s64 	%rd18, %rd16, %rd17;
	st.global.u16 	[%rd18], %rs62;
$L__BB3_45:
	ret;

}
	// .globl	_Z33nppiFilterMax_32f_C1R_kernel_implPKfiPfiiiiiii
.visible .entry _Z33nppiFilterMax_32f_C1R_kernel_implPKfiPfiiiiiii(
	.param .u64 .ptr .align 1 _Z33nppiFilterMax_32f_C1R_kernel_implPKfiPfiiiiiii_param_0,
	.param .u32 _Z33nppiFilterMax_32f_C1R_kernel_implPKfiPfiiiiiii_param_1,
	.param .u64 .ptr .align 1 _Z33nppiFilterMax_32f_C1R_kernel_implPKfiPfiiiiiii_param_2,
	.param .u32 _Z33nppiFilterMax_32f_C1R_kernel_implPKfiPfiiiiiii_param_3,
	.param .u32 _Z33nppiFilterMax_32f_C1R_kernel_implPKfiPfiiiiiii_param_4,
	.param .u32 _Z33nppiFilterMax_32f_C1R_kernel_implPKfiPfiiiiiii_param_5,
	.param .u32 _Z33nppiFilterMax_32f_C1R_kernel_implPKfiPfiiiiiii_param_6,
	.param .u32 _Z33nppiFilterMax_32f_C1R_kernel_implPKfiPfiiiiiii_param_7,
	.param .u32 _Z33nppiFilterMax_32f_C1R_kernel_implPKfiPfiiiiiii_param_8,
	.param .u32 _Z33nppiFilterMax_32f_C1R_kernel_implPKfiPfiiiiiii_param_9
)
{
	.reg .pred 	%p<88>;
	.reg .b32 	%r<84>;
	.reg .b32 	%f<84>;
	.reg .b64 	%rd<19>;

	ld.param.u64 	%rd6, [_Z33nppiFilterMax_32f_C1R_kernel_implPKfiPfiiiiiii_param_0];
	ld.param.u32 	%r33, [_Z33nppiFilterMax_32f_C1R_kernel_implPKfiPfiiiiiii_param_1];
	ld.param.u64 	%rd7, [_Z33nppiFilterMax_32f_C1R_kernel_implPKfiPfiiiiiii_param_2];
	ld.param.u32 	%r34, [_Z33nppiFilterMax_32f_C1R_kernel_implPKfiPfiiiiiii_param_3];
	ld.param.u32 	%r35, [_Z33nppiFilterMax_32f_C1R_kernel_implPKfiPfiiiiiii_param_4];
	ld.param.u32 	%r41, [_Z33nppiFilterMax_32f_C1R_kernel_implPKfiPfiiiiiii_param_5];
	ld.param.u32 	%r37, [_Z33nppiFilterMax_32f_C1R_kernel_implPKfiPfiiiiiii_param_6];
	ld.param.u32 	%r38, [_Z33nppiFilterMax_32f_C1R_kernel_implPKfiPfiiiiiii_param_7];
	ld.param.u32 	%r39, [_Z33nppiFilterMax_32f_C1R_kernel_implPKfiPfiiiiiii_param_8];
	ld.param.u32 	%r40, [_Z33nppiFilterMax_32f_C1R_kernel_implPKfiPfiiiiiii_param_9];
	mov.u32 	%r42, %ctaid.x;
	mov.u32 	%r43, %ntid.x;
	mul.lo.s32 	%r1, %r42, %r43;
	mov.u32 	%r2, %tid.x;
	add.s32 	%r3, %r1, %r2;
	mov.u32 	%r44, %ctaid.y;
	mov.u32 	%r45, %ntid.y;
	mov.u32 	%r46, %tid.y;
	mad.lo.s32 	%r47, %r44, %r45, %r46;
	setp.ge.s32 	%p1, %r3, %r35;
	setp.ge.s32 	%p2, %r47, %r41;
	or.pred  	%p3, %p1, %p2;
	@%p3 bra 	$L__BB4_45;
	sub.s32 	%r5, %r3, %r39;
	sub.s32 	%r78, %r47, %r40;
	mov.f32 	%f62, 0fFF7FFFFF;
	min.s32 	%r48, %r38, %r37;
	setp.lt.s32 	%p4, %r48, 1;
	@%p4 bra 	$L__BB4_44;
	add.s32 	%r50, %r5, 1;
	add.s32 	%r51, %r5, %r37;
	max.s32 	%r52, %r51, %r50;
	add.s32 	%r53, %r39, %r52;
	sub.s32 	%r54, %r53, %r3;
	and.b32  	%r7, %r54, 7;
	add.s32 	%r8, %r7, -1;
	and.b32  	%r9, %r54, 3;
	sub.s32 	%r55, %r1, %r53;
	add.s32 	%r10, %r55, %r2;
	and.b32  	%r11, %r54, 1;
	and.b32  	%r56, %r54, -8;
	neg.s32 	%r12, %r56;
	cvta.to.global.u64 	%rd1, %rd6;
	add.s32 	%r13, %r78, %r38;
	mov.f32 	%f62, 0fFF7FFFFF;
$L__BB4_3:
	setp.gt.u32 	%p5, %r10, -8;
	mul.lo.s32 	%r57, %r78, %r33;
	cvt.s64.s32 	%rd8, %r57;
	add.s64 	%rd2, %rd1, %rd8;
	mov.u32 	%r82, %r5;
	@%p5 bra 	$L__BB4_22;
	mov.u32 	%r79, %r12;
	mov.u32 	%r80, %r5;
$L__BB4_5:
	.pragma "nounroll";
	setp.ge.s32 	%p6, %r78, %r41;
	setp.ge.s32 	%p7, %r80, %r35;
	or.b32  	%r58, %r80, %r78;
	setp.lt.s32 	%p8, %r58, 0;
	or.pred  	%p9, %p7, %p6;
	mul.wide.s32 	%rd9, %r80, 4;
	add.s64 	%rd3, %rd2, %rd9;
	or.pred  	%p10, %p9, %p8;
	@%p10 bra 	$L__BB4_7;
	ld.global.f32 	%f43, [%rd3];
	max.f32 	%f62, %f62, %f43;
$L__BB4_7:
	add.s32 	%r17, %r80, 1;
	setp.ge.s32 	%p12, %r17, %r35;
	or.b32  	%r59, %r17, %r78;
	setp.lt.s32 	%p13, %r59, 0;
	or.pred  	%p14, %p12, %p6;
	or.pred  	%p15, %p14, %p13;
	@%p15 bra 	$L__BB4_9;
	ld.global.f32 	%f44, [%rd3+4];
	max.f32 	%f62, %f62, %f44;
$L__BB4_9:
	add.s32 	%r18, %r17, 1;
	setp.ge.s32 	%p17, %r18, %r35;
	or.b32  	%r60, %r18, %r78;
	setp.lt.s32 	%p18, %r60, 0;
	or.pred  	%p19, %p17, %p6;
	or.pred  	%p20, %p19, %p18;
	@%p20 bra 	$L__BB4_11;
	ld.global.f32 	%f45, [%rd3+8];
	max.f32 	%f62, %f62, %f45;
$L__BB4_11:
	add.s32 	%r19, %r18, 1;
	setp.ge.s32 	%p22, %r19, %r35;
	or.b32  	%r61, %r19, %r78;
	setp.lt.s32 	%p23, %r61, 0;
	or.pred  	%p24, %p22, %p6;
	or.pred  	%p25, %p24, %p23;
	@%p25 bra 	$L__BB4_13;
	ld.global.f32 	%f46, [%rd3+12];
	max.f32 	%f62, %f62, %f46;
$L__BB4_13:
	add.s32 	%r20, %r19, 1;
	setp.ge.s32 	%p27, %r20, %r35;
	or.b32  	%r62, %r20, %r78;
	setp.lt.s32 	%p28, %r62, 0;
	or.pred  	%p29, %p27, %p6;
	or.pred  	%p30, %p29, %p28;
	@%p30 bra 	$L__BB4_15;
	ld.global.f32 	%f47, [%rd3+16];
	max.f32 	%f62, %f62, %f47;
$L__BB4_15:
	add.s32 	%r21, %r20, 1;
	setp.ge.s32 	%p32, %r21, %r35;
	or.b32  	%r63, %r21, %r78;
	setp.lt.s32 	%p33, %r63, 0;
	or.pred  	%p34, %p32, %p6;
	or.pred  	%p35, %p34, %p33;
	@%p35 bra 	$L__BB4_17;
	ld.global.f32 	%f48, [%rd3+20];
	max.f32 	%f62, %f62, %f48;
$L__BB4_17:
	add.s32 	%r22, %r21, 1;
	setp.ge.s32 	%p37, %r22, %r35;
	or.b32  	%r64, %r22, %r78;
	setp.lt.s32 	%p38, %r64, 0;
	or.pred  	%p39, %p37, %p6;
	or.pred  	%p40, %p39, %p38;
	@%p40 bra 	$L__BB4_19;
	ld.global.f32 	%f49, [%rd3+24];
	max.f32 	%f62, %f62, %f49;
$L__BB4_19:
	add.s32 	%r23, %r22, 1;
	setp.ge.s32 	%p42, %r23, %r35;
	or.b32  	%r65, %r23, %r78;
	setp.lt.s32 	%p43, %r65, 0;
	or.pred  	%p44, %p42, %p6;
	or.pred  	%p45, %p44, %p43;
	@%p45 bra 	$L__BB4_21;
	ld.global.f32 	%f50, [%rd3+28];
	max.f32 	%f62, %f62, %f50;
$L__BB4_21:
	add.s32 	%r82, %r80, 8;
	add.s32 	%r79, %r79, 8;
	setp.ne.s32 	%p46, %r79, 0;
	add.s32 	%r80, %r23, 1;
	@%p46 bra 	$L__BB4_5;
$L__BB4_22:
	setp.eq.s32 	%p47, %r7, 0;
	@%p47 bra 	$L__BB4_43;
	setp.lt.u32 	%p48, %r8, 3;
	@%p48 bra 	$L__BB4_33;
	setp.ge.s32 	%p49, %r78, %r41;
	setp.ge.s32 	%p50, %r82, %r35;
	or.b32  	%r66, %r82, %r78;
	setp.lt.s32 	%p51, %r66, 0;
	or.pred  	%p52, %p50, %p49;
	mul.wide.s32 	%rd10, %r82, 4;
	add.s64 	%rd4, %rd2, %rd10;
	or.pred  	%p53, %p52, %p51;
	@%p53 bra 	$L__BB4_26;
	ld.global.f32 	%f52, [%rd4];
	max.f32 	%f62, %f62, %f52;
$L__BB4_26:
	add.s32 	%r67, %r82, 1;
	setp.ge.s32 	%p55, %r67, %r35;
	or.b32  	%r68, %r67, %r78;
	setp.lt.s32 	%p56, %r68, 0;
	or.pred  	%p57, %p55, %p49;
	or.pred  	%p58, %p57, %p56;
	@%p58 bra 	$L__BB4_28;
	ld.global.f32 	%f53, [%rd4+4];
	max.f32 	%f62, %f62, %f53;
$L__BB4_28:
	add.s32 	%r69, %r82, 2;
	setp.ge.s32 	%p60, %r69, %r35;
	or.b32  	%r70, %r69, %r78;
	setp.lt.s32 	%p61, %r70, 0;
	or.pred  	%p62, %p60, %p49;
	or.pred  	%p63, %p62, %p61;
	@%p63 bra 	$L__BB4_30;
	ld.global.f32 	%f54, [%rd4+8];
	max.f32 	%f62, %f62, %f54;
$L__BB4_30:
	add.s32 	%r71, %r82, 3;
	setp.ge.s32 	%p65, %r71, %r35;
	or.b32  	%r72, %r71, %r78;
	setp.lt.s32 	%p66, %r72, 0;
	or.pred  	%p67, %p65, %p49;
	or.pred  	%p68, %p67, %p66;
	@%p68 bra 	$L__BB4_32;
	ld.global.f32 	%f55, [%rd4+12];
	max.f32 	%f62, %f62, %f55;
$L__BB4_32:
	add.s32 	%r82, %r82, 4;
$L__BB4_33:
	setp.eq.s32 	%p69, %r9, 0;
	@%p69 bra 	$L__BB4_43;
	setp.eq.s32 	%p70, %r9, 1;
	@%p70 bra 	$L__BB4_40;
	setp.ge.s32 	%p71, %r78, %r41;
	setp.ge.s32 	%p72, %r82, %r35;
	or.b32  	%r73, %r82, %r78;
	setp.lt.s32 	%p73, %r73, 0;
	or.pred  	%p74, %p72, %p71;
	mul.wide.s32 	%rd11, %r82, 4;
	add.s64 	%rd5, %rd2, %rd11;
	or.pred  	%p75, %p74, %p73;
	@%p75 bra 	$L__BB4_37;
	ld.global.f32 	%f57, [%rd5];
	max.f32 	%f62, %f62, %f57;
$L__BB4_37:
	add.s32 	%r74, %r82, 1;
	setp.ge.s32 	%p77, %r74, %r35;
	or.b32  	%r75, %r74, %r78;
	setp.lt.s32 	%p78, %r75, 0;
	or.pred  	%p79, %p77, %p71;
	or.pred  	%p80, %p79, %p78;
	@%p80 bra 	$L__BB4_39;
	ld.global.f32 	%f58, [%rd5+4];
	max.f32 	%f62, %f62, %f58;
$L__BB4_39:
	add.s32 	%r82, %r82, 2;
$L__BB4_40:
	setp.eq.s32 	%p81, %r11, 0;
	@%p81 bra 	$L__BB4_43;
	setp.ge.s32 	%p82, %r78, %r41;
	setp.ge.s32 	%p83, %r82, %r35;
	or.b32  	%r76, %r82, %r78;
	setp.lt.s32 	%p84, %r76, 0;
	or.pred  	%p85, %p83, %p82;
	or.pred  	%p86, %p85, %p84;
	@%p86 bra 	$L__BB4_43;
	mul.wide.s32 	%rd12, %r82, 4;
	add.s64 	%rd13, %rd2, %rd12;
	ld.global.f32 	%f59, [%rd13];
	max.f32 	%f62, %f62, %f59;
$L__BB4_43:
	add.s32 	%r78, %r78, 1;
	setp.lt.s32 	%p87, %r78, %r13;
	@%p87 bra 	$L__BB4_3;
$L__BB4_44:
	mul.lo.s32 	%r77, %r34, %r47;
	cvt.s64.s32 	%rd14, %r77;
	cvta.to.global.u64 	%rd15, %rd7;
	add.s64 	%rd16, %rd15, %rd14;
	mul.wide.s32 	%rd17, %r3, 4;
	add.s64 	%rd18, %rd16, %rd17;
	st.global.f32 	[%rd18], %f62;
$L__BB4_45:
	ret;

}
	// .globl	_Z33nppiFilterMax_32f_C3R_kernel_implPKfiPfiiiiiii
.visible .entry _Z33nppiFilterMax_32f_C3R_kernel_implPKfiPfiiiiiii(
	.param .u64 .ptr .align 1 _Z33nppiFilterMax_32f_C3R_kernel_implPKfiPfiiiiiii_param_0,
	.param .u32 _Z33nppiFilterMax_32f_C3R_kernel_implPKfiPfiiiiiii_param_1,
	.param .u64 .ptr .align 1 _Z33nppiFilterMax_32f_C3R_kernel_implPKfiPfiiiiiii_param_2,
	.param .u32 _Z33nppiFilterMax_32f_C3R_kernel_implPKfiPfiiiiiii_param_3,
	.param .u32 _Z33nppiFilterMax_32f_C3R_kernel_implPKfiPfiiiiiii_param_4,
	.param .u32 _Z33nppiFilterMax_32f_C3R_kernel_implPKfiPfiiiiiii_param_5,
	.param .u32 _Z33nppiFilterMax_32f_C3R_kernel_implPKfiPfiiiiiii_param_6,
	.param .u32 _Z33nppiFilterMax_32f_C3R_kernel_implPKfiPfiiiiiii_param_7,
	.param .u32 _Z33nppiFilterMax_32f_C3R_kernel_implPKfiPfiiiiiii_param_8,
	.param .u32 _Z33nppiFilterMax_32f_C3R_kernel_implPKfiPfiiiiiii_param_9
)
{
	.reg .pred 	%p<46>;
	.reg .b32 	%r<65>;
	.reg .b32 	%f<111>;
	.reg .b64 	%rd<21>;

	ld.param.u64 	%rd4, [_Z33nppiFilterMax_32f_C3R_kernel_implPKfiPfiiiiiii_param_0];
	ld.param.u32 	%r26, [_Z33nppiFilterMax_32f_C3R_kernel_implPKfiPfiiiiiii_param_1];
	ld.param.u64 	%rd5, [_Z33nppiFilterMax_32f_C3R_kernel_implPKfiPfiiiiiii_param_2];
	ld.param.u32 	%r27, [_Z33nppiFilterMax_32f_C3R_kernel_implPKfiPfiiiiiii_param_3];
	ld.param.u32 	%r28, [_Z33nppiFilterMax_32f_C3R_kernel_implPKfiPfiiiiiii_param_4];
	ld.param.u32 	%r34, [_Z33nppiFilterMax_32f_C3R_kernel_implPKfiPfiiiiiii_param_5];
	ld.param.u32 	%r30, [_Z33nppiFilterMax_32f_C3R_kernel_implPKfiPfiiiiiii_param_6];
	ld.param.u32 	%r31, [_Z33nppiFilterMax_32f_C3R_kernel_implPKfiPfiiiiiii_param_7];
	ld.param.u32 	%r32, [_Z33nppiFilterMax_32f_C3R_kernel_implPKfiPfiiiiiii_param_8];
	ld.param.u32 	%r33, [_Z33nppiFilterMax_32f_C3R_kernel_implPKfiPfiiiiiii_param_9];
	mov.u32 	%r35, %ctaid.x;
	mov.u32 	%r36, %ntid.x;
	mul.lo.s32 	%r1, %r35, %r36;
	mov.u32 	%r2, %tid.x;
	add.s32 	%r3, %r1, %r2;
	mov.u32 	%r37, %ctaid.y;
	mov.u32 	%r38, %ntid.y;
	mov.u32 	%r39, %tid.y;
	mad.lo.s32 	%r40, %r37, %r38, %r39;
	setp.ge.s32 	%p1, %r3, %r28;
	setp.ge.s32 	%p2, %r40, %r34;
	or.pred  	%p3, %p1, %p2;
	@%p3 bra 	$L__BB5_25;
	sub.s32 	%r5, %r3, %r32;
	sub.s32 	%r61, %r40, %r33;
	add.s32 	%r7, %r5, %r30;
	mov.f32 	%f84, 0fFF7FFFFF;
	min.s32 	%r41, %r31, %r30;
	setp.lt.s32 	%p4, %r41, 1;
	mov.f32 	%f85, %f84;
	mov.f32 	%f86, %f84;
	@%p4 bra 	$L__BB5_24;
	add.s32 	%r43, %r5, 1;
	max.s32 	%r44, %r7, %r43;
	add.s32 	%r45, %r32, %r44;
	sub.s32 	%r46, %r45, %r3;
	and.b32  	%r8, %r46, 3;
	mul.lo.s32 	%r9, %r5, 3;
	add.s32 	%r11, %r5, 2;
	add.s32 	%r12, %r5, 3;
	sub.s32 	%r47, %r1, %r45;
	add.s32 	%r13, %r47, %r2;
	cvta.to.global.u64 	%rd1, %rd4;
	add.s32 	%r14, %r61, %r31;
	mov.f32 	%f84, 0fFF7FFFFF;
	mul.wide.s32 	%rd7, %r9, 4;
$L__BB5_3:
	setp.eq.s32 	%p5, %r8, 0;
	mul.lo.s32 	%r48, %r61, %r26;
	cvt.s64.s32 	%rd6, %r48;
	add.s64 	%rd2, %rd1, %rd6;
	mov.u32 	%r64, %r5;
	@%p5 bra 	$L__BB5_12;
	setp.ge.s32 	%p6, %r61, %r34;
	setp.ge.s32 	%p7, %r5, %r28;
	or.b32  	%r49, %r5, %r61;
	setp.lt.s32 	%p8, %r49, 0;
	or.pred  	%p9, %p7, %p6;
	add.s64 	%rd3, %rd2, %rd7;
	or.pred  	%p10, %p9, %p8;
	@%p10 bra 	$L__BB5_6;
	ld.global.f32 	%f57, [%rd3];
	max.f32 	%f86, %f86, %f57;
	ld.global.f32 	%f58, [%rd3+4];
	max.f32 	%f85, %f85, %f58;
	ld.global.f32 	%f59, [%rd3+8];
	max.f32 	%f84, %f84, %f59;
$L__BB5_6:
	setp.eq.s32 	%p11, %r8, 1;
	mov.u32 	%r64, %r43;
	@%p11 bra 	$L__BB5_12;
	setp.ge.s32 	%p13, %r43, %r28;
	or.b32  	%r50, %r43, %r61;
	setp.lt.s32 	%p14, %r50, 0;
	or.pred  	%p15, %p13, %p6;
	or.pred  	%p16, %p15, %p14;
	@%p16 bra 	$L__BB5_9;
	ld.global.f32 	%f60, [%rd3+12];
	max.f32 	%f86, %f86, %f60;
	ld.global.f32 	%f61, [%rd3+16];
	max.f32 	%f85, %f85, %f61;
	ld.global.f32 	%f62, [%rd3+20];
	max.f32 	%f84, %f84, %f62;
$L__BB5_9:
	setp.eq.s32 	%p17, %r8, 2;
	mov.u32 	%r64, %r11;
	@%p17 bra 	$L__BB5_12;
	setp.ge.s32 	%p19, %r11, %r28;
	or.b32  	%r51, %r11, %r61;
	setp.lt.s32 	%p20, %r51, 0;
	or.pred  	%p21, %p19, %p6;
	or.pred  	%p22, %p21, %p20;
	mov.u32 	%r64, %r12;
	@%p22 bra 	$L__BB5_12;
	ld.global.f32 	%f63, [%rd3+24];
	max.f32 	%f86, %f86, %f63;
	ld.global.f32 	%f64, [%rd3+28];
	max.f32 	%f85, %f85, %f64;
	ld.global.f32 	%f65, [%rd3+32];
	max.f32 	%f84, %f84, %f65;
	mov.u32 	%r64, %r12;
$L__BB5_12:
	setp.gt.u32 	%p23, %r13, -4;
	@%p23 bra 	$L__BB5_23;
	mad.lo.s32 	%r62, %r64, 3, 6;
$L__BB5_14:
	setp.ge.s32 	%p24, %r61, %r34;
	setp.ge.s32 	%p25, %r64, %r28;
	or.b32  	%r52, %r64, %r61;
	setp.lt.s32 	%p26, %r52, 0;
	or.pred  	%p27, %p25, %p24;
	or.pred  	%p28, %p27, %p26;
	@%p28 bra 	$L__BB5_16;
	add.s32 	%r53, %r62, -6;
	mul.wide.s32 	%rd8, %r53, 4;
	add.s64 	%rd9, %rd2, %rd8;
	ld.global.f32 	%f66, [%rd9];
	max.f32 	%f86, %f86, %f66;
	ld.global.f32 	%f67, [%rd9+4];
	max.f32 	%f85, %f85, %f67;
	ld.global.f32 	%f68, [%rd9+8];
	max.f32 	%f84, %f84, %f68;
$L__BB5_16:
	add.s32 	%r18, %r64, 1;
	setp.ge.s32 	%p30, %r18, %r28;
	or.b32  	%r54, %r18, %r61;
	setp.lt.s32 	%p31, %r54, 0;
	or.pred  	%p32, %p30, %p24;
	or.pred  	%p33, %p32, %p31;
	@%p33 bra 	$L__BB5_18;
	add.s32 	%r55, %r62, -3;
	mul.wide.s32 	%rd10, %r55, 4;
	add.s64 	%rd11, %rd2, %rd10;
	ld.global.f32 	%f69, [%rd11];
	max.f32 	%f86, %f86, %f69;
	ld.global.f32 	%f70, [%rd11+4];
	max.f32 	%f85, %f85, %f70;
	ld.global.f32 	%f71, [%rd11+8];
	max.f32 	%f84, %f84, %f71;
$L__BB5_18:
	add.s32 	%r19, %r18, 1;
	setp.ge.s32 	%p35, %r19, %r28;
	or.b32  	%r56, %r19, %r61;
	setp.lt.s32 	%p36, %r56, 0;
	or.pred  	%p37, %p35, %p24;
	or.pred  	%p38, %p37, %p36;
	@%p38 bra 	$L__BB5_20;
	mul.wide.s32 	%rd12, %r62, 4;
	add.s64 	%rd13, %rd2, %rd12;
	ld.global.f32 	%f72, [%rd13];
	max.f32 	%f86, %f86, %f72;
	ld.global.f32 	%f73, [%rd13+4];
	max.f32 	%f85, %f85, %f73;
	ld.global.f32 	%f74, [%rd13+8];
	max.f32 	%f84, %f84, %f74;
$L__BB5_20:
	add.s32 	%r20, %r19, 1;
	setp.ge.s32 	%p40, %r20, %r28;
	or.b32  	%r57, %r20, %r61;
	setp.lt.s32 	%p41, %r57, 0;
	or.pred  	%p42, %p40, %p24;
	or.pred  	%p43, %p42, %p41;
	@%p43 bra 	$L__BB5_22;
	add.s32 	%r58, %r62, 3;
	mul.wide.s32 	%rd14, %r58, 4;
	add.s64 	%rd15, %rd2, %rd14;
	ld.global.f32 	%f75, [%rd15];
	max.f32 	%f86, %f86, %f75;
	ld.global.f32 	%f76, [%rd15+4];
	max.f32 	%f85, %f85, %f76;
	ld.global.f32 	%f77, [%rd15+8];
	max.f32 	%f84, %f84, %f77;
$L__BB5_22:
	add.s32 	%r62, %r62, 12;
	add.s32 	%r64, %r20, 1;
	setp.lt.s32 	%p44, %r64, %r7;
	@%p44 bra 	$L__BB5_14;
$L__BB5_23:
	add.s32 	%r61, %r61, 1;
	setp.lt.s32 	%p45, %r61, %r14;
	@%p45 bra 	$L__BB5_3;
$L__BB5_24:
	mul.lo.s32 	%r59, %r27, %r40;
	cvt.s64.s32 	%rd16, %r59;
	cvta.to.global.u64 	%rd17, %rd5;
	add.s64 	%rd18, %rd17, %rd16;
	mul.lo.s32 	%r60, %r3, 3;
	mul.wide.s32 	%rd19, %r60, 4;
	add.s64 	%rd20, %rd18, %rd19;
	st.global.f32 	[%rd20], %f86;
	st.global.f32 	[%rd20+4], %f85;
	st.global.f32 	[%rd20+8], %f84;
$L__BB5_25:
	ret;

}
	// .globl	_Z32nppiFilterMin_8u_C1R_kernel_implPKhiPhiiiiiii
.visible .entry _Z32nppiFilterMin_8u_C1R_kernel_implPKhiPhiiiiiii(
	.param .u64 .ptr .align 1 _Z32nppiFilterMin_8u_C1R_kernel_implPKhiPhiiiiiii_param_0,
	.param .u32 _Z32nppiFilterMin_8u_C1R_kernel_implPKhiPhiiiiiii_param_1,
	.param .u64 .ptr .align 1 _Z32nppiFilterMin_8u_C1R_kernel_implPKhiPhiiiiiii_param_2,
	.param .u32 _Z32nppiFilterMin_8u_C1R_kernel_implPKhiPhiiiiiii_param_3,
	.param .u32 _Z32nppiFilterMin_8u_C1R_kernel_implPKhiPhiiiiiii_param_4,
	.param .u32 _Z32nppiFilterMin_8u_C1R_kernel_implPKhiPhiiiiiii_param_5,
	.param .u32 _Z32nppiFilterMin_8u_C1R_kernel_implPKhiPhiiiiiii_param_6,
	.param .u32 _Z32nppiFilterMin_8u_C1R_kernel_implPKhiPhiiiiiii_param_7,
	.param .u32 _Z32nppiFilterMin_8u_C1R_kernel_implPKhiPhiiiiiii_param_8,
	.param .u32 _Z32nppiFilterMin_8u_C1R_kernel_implPKhiPhiiiiiii_param_9
)
{
	.reg .pred 	%p<88>;
	.reg .b16 	%rs<99>;
	.reg .b32 	%r<84>;
	.reg .b64 	%rd<22>;

	ld.param.u64 	%rd7, [_Z32nppiFilterMin_8u_C1R_kernel_implPKhiPhiiiiiii_param_0];
	ld.param.u32 	%r33, [_Z32nppiFilterMin_8u_C1R_kernel_implPKhiPhiiiiiii_param_1];
	ld.param.u64 	%rd6, [_Z32nppiFilterMin_8u_C1R_kernel_implPKhiPhiiiiiii_param_2];
	ld.param.u32 	%r34, [_Z32nppiFilterMin_8u_C1R_kernel_implPKhiPhiiiiiii_param_3];
	ld.param.u32 	%r35, [_Z32nppiFilterMin_8u_C1R_kernel_implPKhiPhiiiiiii_param_4];
	ld.param.u32 	%r41, [_Z32nppiFilterMin_8u_C1R_kernel_implPKhiPhiiiiiii_param_5];
	ld.param.u32 	%r37, [_Z32nppiFilterMin_8u_C1R_kernel_implPKhiPhiiiiiii_param_6];
	ld.param.u32 	%r38, [_Z32nppiFilterMin_8u_C1R_kernel_implPKhiPhiiiiiii_param_7];
	ld.param.u32 	%r39, [_Z32nppiFilterMin_8u_C1R_kernel_implPKhiPhiiiiiii_param_8];
	ld.param.u32 	%r40, [_Z32nppiFilterMin_8u_C1R_kernel_implPKhiPhiiiiiii_param_9];
	cvta.to.global.u64 	%rd1, %rd7;
	mov.u32 	%r42, %ctaid.x;
	mov.u32 	%r43, %ntid.x;
	mul.lo.s32 	%r1, %r42, %r43;
	mov.u32 	%r2, %tid.x;
	add.s32 	%r3, %r1, %r2;
	mov.u32 	%r44, %ctaid.y;
	mov.u32 	%r45, %ntid.y;
	mov.u32 	%r46, %tid.y;
	mad.lo.s32 	%r47, %r44, %r45, %r46;
	setp.ge.s32 	%p1, %r3, %r35;
	setp.ge.s32 	%p2, %r47, %r41;
	or.pred  	%p3, %p1, %p2;
	@%p3 bra 	$L__BB6_45;
	sub.s32 	%r5, %r3, %r39;
	sub.s32 	%r78, %r47, %r40;
	mov.b16 	%rs77, 255;
	min.s32 	%r48, %r38, %r37;
	setp.lt.s32 	%p4, %r48, 1;
	@%p4 bra 	$L__BB6_44;
	add.s32 	%r50, %r5, 1;
	add.s32 	%r51, %r5, %r37;
	max.s32 	%r52, %r51, %r50;
	add.s32 	%r53, %r39, %r52;
	sub.s32 	%r54, %r53, %r3;
	and.b32  	%r7, %r54, 7;
	add.s32 	%r8, %r7, -1;
	and.b32  	%r9, %r54, 3;
	sub.s32 	%r55, %r1, %r53;
	add.s32 	%r10, %r55, %r2;
	and.b32  	%r11, %r54, 1;
	and.b32  	%r56, %r54, -8;
	neg.s32 	%r12, %r56;
	add.s32 	%r13, %r78, %r38;
	mov.b16 	%rs77, 255;
$L__BB6_3:
	setp.gt.u32 	%p5, %r10, -8;
	mul.lo.s32 	%r57, %r78, %r33;
	cvt.s64.s32 	%rd2, %r57;
	mov.u32 	%r82, %r5;
	@%p5 bra 	$L__BB6_22;
	mov.u32 	%r79, %r12;
	mov.u32 	%r80, %r5;
$L__BB6_5:
	.pragma "nounroll";
	setp.ge.s32 	%p6, %r78, %r41;
	setp.ge.s32 	%p7, %r80, %r35;
	or.b32  	%r58, %r80, %r78;
	setp.lt.s32 	%p8, %r58, 0;
	or.pred  	%p9, %p7, %p6;
	cvt.s64.s32 	%rd8, %r80;
	add.s64 	%rd9, %rd8, %rd2;
	add.s64 	%rd3, %rd1, %rd9;
	or.pred  	%p10, %p9, %p8;
	@%p10 bra 	$L__BB6_7;
	ld.global.u8 	%rs43, [%rd3];
	and.b16  	%rs44, %rs77, 255;
	min.u16 	%rs77, %rs44, %rs43;
$L__BB6_7:
	add.s32 	%r17, %r80, 1;
	setp.ge.s32 	%p12, %r17, %r35;
	or.b32  	%r59, %r17, %r78;
	setp.lt.s32 	%p13, %r59, 0;
	or.pred  	%p14, %p12, %p6;
	or.pred  	%p15, %p14, %p13;
	@%p15 bra 	$L__BB6_9;
	ld.global.u8 	%rs45, [%rd3+1];
	and.b16  	%rs46, %rs77, 255;
	min.u16 	%rs77, %rs46, %rs45;
$L__BB6_9:
	add.s32 	%r18, %r17, 1;
	setp.ge.s32 	%p17, %r18, %r35;
	or.b32  	%r60, %r18, %r78;
	setp.lt.s32 	%p18, %r60, 0;
	or.pred  	%p19, %p17, %p6;
	or.pred  	%p20, %p19, %p18;
	@%p20 bra 	$L__BB6_11;
	ld.global.u8 	%rs47, [%rd3+2];
	and.b16  	%rs48, %rs77, 255;
	min.u16 	%rs77, %rs48, %rs47;
$L__BB6_11:
	add.s32 	%r19, %r18, 1;
	setp.ge.s32 	%p22, %r19, %r35;
	or.b32  	%r61, %r19, %r78;
	setp.lt.s32 	%p23, %r61, 0;
	or.pred  	%p24, %p22, %p6;
	or.pred  	%p25, %p24, %p23;
	@%p25 bra 	$L__BB6_13;
	ld.global.u8 	%rs49, [%rd3+3];
	and.b16  	%rs50, %rs77, 255;
	min.u16 	%rs77, %rs50, %rs49;
$L__BB6_13:
	add.s32 	%r20, %r19, 1;
	setp.ge.s32 	%p27, %r20, %r35;
	or.b32  	%r62, %r20, %r78;
	setp.lt.s32 	%p28, %r62, 0;
	or.pred  	%p29, %p27, %p6;
	or.pred  	%p30, %p29, %p28;
	@%p30 bra 	$L__BB6_15;
	ld.global.u8 	%rs51, [%rd3+4];
	and.b16  	%rs52, %rs77, 255;
	min.u16 	%rs77, %rs52, %rs51;
$L__BB6_15:
	add.s32 	%r21, %r20, 1;
	setp.ge.s32 	%p32, %r21, %r35;
	or.b32  	%r63, %r21, %r78;
	setp.lt.s32 	%p33, %r63, 0;
	or.pred  	%p34, %p32, %p6;
	or.pred  	%p35, %p34, %p33;
	@%p35 bra 	$L__BB6_17;
	ld.global.u8 	%rs53, [%rd3+5];
	and.b16  	%rs54, %rs77, 255;
	min.u16 	%rs77, %rs54, %rs53;
$L__BB6_17:
	add.s32 	%r22, %r21, 1;
	setp.ge.s32 	%p37, %r22, %r35;
	or.b32  	%r64, %r22, %r78;
	setp.lt.s32 	%p38, %r64, 0;
	or.pred  	%p39, %p37, %p6;
	or.pred  	%p40, %p39, %p38;
	@%p40 bra 	$L__BB6_19;
	ld.global.u8 	%rs55, [%rd3+6];
	and.b16  	%rs56, %rs77, 255;
	min.u16 	%rs77, %rs56, %rs55;
$L__BB6_19:
	add.s32 	%r23, %r22, 1;
	setp.ge.s32 	%p42, %r23, %r35;
	or.b32  	%r65, %r23, %r78;
	setp.lt.s32 	%p43, %r65, 0;
	or.pred  	%p44, %p42, %p6;
	or.pred  	%p45, %p44, %p43;
	@%p45 bra 	$L__BB6_21;
	ld.global.u8 	%rs57, [%rd3+7];
	and.b16  	%rs58, %rs77, 255;
	min.u16 	%rs77, %rs58, %rs57;
$L__BB6_21:
	add.s32 	%r82, %r80, 8;
	add.s32 	%r79, %r79, 8;
	setp.ne.s32 	%p46, %r79, 0;
	add.s32 	%r80, %r23, 1;
	@%p46 bra 	$L__BB6_5;
$L__BB6_22:
	setp.eq.s32 	%p47, %r7, 0;
	@%p47 bra 	$L__BB6_43;
	setp.lt.u32 	%p48, %r8, 3;
	@%p48 bra 	$L__BB6_33;
	setp.ge.s32 	%p49, %r78, %r41;
	setp.ge.s32 	%p50, %r82, %r35;
	or.b32  	%r66, %r82, %r78;
	setp.lt.s32 	%p51, %r66, 0;
	or.pred  	%p52, %p50, %p49;
	cvt.s64.s32 	%rd10, %r82;
	add.s64 	%rd11, %rd10, %rd2;
	add.s64 	%rd4, %rd1, %rd11;
	or.pred  	%p53, %p52, %p51;
	@%p53 bra 	$L__BB6_26;
	ld.global.u8 	%rs60, [%rd4];
	and.b16  	%rs61, %rs77, 255;
	min.u16 	%rs77, %rs61, %rs60;
$L__BB6_26:
	add.s32 	%r67, %r82, 1;
	setp.ge.s32 	%p55, %r67, %r35;
	or.b32  	%r68, %r67, %r78;
	setp.lt.s32 	%p56, %r68, 0;
	or.pred  	%p57, %p55, %p49;
	or.pred  	%p58, %p57, %p56;
	@%p58 bra 	$L__BB6_28;
	ld.global.u8 	%rs62, [%rd4+1];
	and.b16  	%rs63, %rs77, 255;
	min.u16 	%rs77, %rs63, %rs62;
$L__BB6_28:
	add.s32 	%r69, %r82, 2;
	setp.ge.s32 	%p60, %r69, %r35;
	or.b32  	%r70, %r69, %r78;
	setp.lt.s32 	%p61, %r70, 0;
	or.pred  	%p62, %p60, %p49;
	or.pred  	%p63, %p62, %p61;
	@%p63 bra 	$L__BB6_30;
	ld.global.u8 	%rs64, [%rd4+2];
	and.b16  	%rs65, %rs77, 255;
	min.u16 	%rs77, %rs65, %rs64;
$L__BB6_30:
	add.s32 	%r71, %r82, 3;
	setp.ge.s32 	%p65, %r71, %r35;
	or.b32  	%r72, %r71, %r78;
	setp.lt.s32 	%p66, %r72, 0;
	or.pred  	%p67, %p65, %p49;
	or.pred  	%p68, %p67, %p66;
	@%p68 bra 	$L__BB6_32;
	ld.global.u8 	%rs66, [%rd4+3];
	and.b16  	%rs67, %rs77, 255;
	min.u16 	%rs77, %rs67, %rs66;
$L__BB6_32:
	add.s32 	%r82, %r82, 4;
$L__BB6_33:
	setp.eq.s32 	%p69, %r9, 0;
	@%p69 bra 	$L__BB6_43;
	setp.eq.s32 	%p70, %r9, 1;
	@%p70 bra 	$L__BB6_40;
	setp.ge.s32 	%p71, %r78, %r41;
	setp.ge.s32 	%p72, %r82, %r35;
	or.b32  	%r73, %r82, %r78;
	setp.lt.s32 	%p73, %r73, 0;
	or.pred  	%p74, %p72, %p71;
	cvt.s64.s32 	%rd12, %r82;
	add.s64 	%rd13, %rd12, %rd2;
	add.s64 	%rd5, %rd1, %rd13;
	or.pred  	%p75, %p74, %p73;
	@%p75 bra 	$L__BB6_37;
	ld.global.u8 	%rs69, [%rd5];
	and.b16  	%rs70, %rs77, 255;
	min.u16 	%rs77, %rs70, %rs69;
$L__BB6_37:
	add.s32 	%r74, %r82, 1;
	setp.ge.s32 	%p77, %r74, %r35;
	or.b32  	%r75, %r74, %r78;
	setp.lt.s32 	%p78, %r75, 0;
	or.pred  	%p79, %p77, %p71;
	or.pred  	%p80, %p79, %p78;
	@%p80 bra 	$L__BB6_39;
	ld.global.u8 	%rs71, [%rd5+1];
	and.b16  	%rs72, %rs77, 255;
	min.u16 	%rs77, %rs72, %rs71;
$L__BB6_39:
	add.s32 	%r82, %r82, 2;
$L__BB6_40:
	setp.eq.s32 	%p81, %r11, 0;
	@%p81 bra 	$L__BB6_43;
	setp.ge.s32 	%p82, %r78, %r41;
	setp.ge.s32 	%p83, %r82, %r35;
	or.b32  	%r76, %r82, %r78;
	setp.lt.s32 	%p84, %r76, 0;
	or.pred  	%p85, %p83, %p82;
	or.pred  	%p86, %p85, %p84;
	@%p86 bra 	$L__BB6_43;
	cvt.s64.s32 	%rd14, %r82;
	add.s64 	%rd15, %rd14, %rd2;
	add.s64 	%rd16, %rd1, %rd15;
	ld.global.u8 	%rs73, [%rd16];
	and.b16  	%rs74, %rs77, 255;
	min.u16 	%rs77, %rs74, %rs73;
$L__BB6_43:
	add.s32 	%r78, %r78, 1;
	setp.lt.s32 	%p87, %r78, %r13;
	@%p87 bra 	$L__BB6_3;
$L__BB6_44:
	mul.lo.s32 	%r77, %r34, %r47;
	cvt.s64.s32 	%rd17, %r77;
	cvt.s64.s32 	%rd18, %r3;
	add.s64 	%rd19, %rd17, %rd18;
	cvta.to.global.u64 	%rd20, %rd6;
	add.s64 	%rd21, %rd20, %rd19;
	st.global.u8 	[%rd21], %rs77;
$L__BB6_45:
	ret;

}
	// .globl	_Z32nppiFilterMin_8u_C3R_kernel_implPKhiPhiiiiiii
.visible .entry _Z32nppiFilterMin_8u_C3R_kernel_implPKhiPhiiiiiii(
	.param .u64 .ptr .align 1 _Z32nppiFilterMin_8u_C3R_kernel_implPKhiPhiiiiiii_param_0,
	.param .u32 _Z32nppiFilterMin_8u_C3R_kernel_implPKhiPhiiiiiii_param_1,
	.param .u64 .ptr .align 1 _Z32nppiFilterMin_8u_C3R_kernel_implPKhiPhiiiiiii_param_2,
	.param .u32 _Z32nppiFilterMin_8u_C3R_kernel_implPKhiPhiiiiiii_param_3,
	.param .u32 _Z32nppiFilterMin_8u_C3R_kernel_implPKhiPhiiiiiii_param_4,
	.param .u32 _Z32nppiFilterMin_8u_C3R_kernel_implPKhiPhiiiiiii_param_5,
	.param .u32 _Z32nppiFilterMin_8u_C3R_kernel_implPKhiPhiiiiiii_param_6,
	.param .u32 _Z32nppiFilterMin_8u_C3R_kernel_implPKhiPhiiiiiii_param_7,
	.param .u32 _Z32nppiFilterMin_8u_C3R_kernel_implPKhiPhiiiiiii_param_8,
	.param .u32 _Z32nppiFilterMin_8u_C3R_kernel_implPKhiPhiiiiiii_param_9
)
{
	.reg .pred 	%p<46>;
	.reg .b16 	%rs<132>;
	.reg .b32 	%r<67>;
	.reg .b64 	%rd<31>;

	ld.param.u64 	%rd4, [_Z32nppiFilterMin_8u_C3R_kernel_implPKhiPhiiiiiii_param_0];
	ld.param.u32 	%r25, [_Z32nppiFilterMin_8u_C3R_kernel_implPKhiPhiiiiiii_param_1];
	ld.param.u64 	%rd3, [_Z32nppiFilterMin_8u_C3R_kernel_implPKhiPhiiiiiii_param_2];
	ld.param.u32 	%r26, [_Z32nppiFilterMin_8u_C3R_kernel_implPKhiPhiiiiiii_param_3];
	ld.param.u32 	%r27, [_Z32nppiFilterMin_8u_C3R_kernel_implPKhiPhiiiiiii_param_4];
	ld.param.u32 	%r33, [_Z32nppiFilterMin_8u_C3R_kernel_implPKhiPhiiiiiii_param_5];
	ld.param.u32 	%r29, [_Z32nppiFilterMin_8u_C3R_kernel_implPKhiPhiiiiiii_param_6];
	ld.param.u32 	%r30, [_Z32nppiFilterMin_8u_C3R_kernel_implPKhiPhiiiiiii_param_7];
	ld.param.u32 	%r31, [_Z32nppiFilterMin_8u_C3R_kernel_implPKhiPhiiiiiii_param_8];
	ld.param.u32 	%r32, [_Z32nppiFilterMin_8u_C3R_kernel_implPKhiPhiiiiiii_param_9];
	cvta.to.global.u64 	%rd1, %rd4;
	mov.u32 	%r34, %ctaid.x;
	mov.u32 	%r35, %ntid.x;
	mul.lo.s32 	%r1, %r34, %r35;
	mov.u32 	%r2, %tid.x;
	add.s32 	%r3, %r1, %r2;
	mov.u32 	%r36, %ctaid.y;
	mov.u32 	%r37, %ntid.y;
	mov.u32 	%r38, %tid.y;
	mad.lo.s32 	%r39, %r36, %r37, %r38;
	setp.ge.s32 	%p1, %r3, %r27;
	setp.ge.s32 	%p2, %r39, %r33;
	or.pred  	%p3, %p1, %p2;
	@%p3 bra 	$L__BB7_25;
	sub.s32 	%r5, %r3, %r31;
	sub.s32 	%r63, %r39, %r32;
	add.s32 	%r7, %r5, %r29;
	mov.b16 	%rs105, 255;
	min.s32 	%r40, %r30, %r29;
	setp.lt.s32 	%p4, %r40, 1;
	mov.u16 	%rs106, %rs105;
	mov.u16 	%rs107, %rs105;
	@%p4 bra 	$L__BB7_24;
	add.s32 	%r42, %r5, 1;
	max.s32 	%r43, %r7, %r42;
	add.s32 	%r44, %r31, %r43;
	sub.s32 	%r45, %r44, %r3;
	and.b32  	%r8, %r45, 3;
	add.s32 	%r10, %r5, 2;
	add.s32 	%r11, %r5, 3;
	sub.s32 	%r46, %r1, %r44;
	add.s32 	%r12, %r46, %r2;
	add.s32 	%r13, %r63, %r30;
	mov.b16 	%rs105, 255;
$L__BB7_3:
	setp.eq.s32 	%p5, %r8, 0;
	mul.lo.s32 	%r47, %r63, %r25;
	cvt.s64.s32 	%rd2, %r47;
	mov.u32 	%r66, %r5;
	@%p5 bra 	$L__BB7_12;
	setp.ge.s32 	%p6, %r63, %r33;
	setp.ge.s32 	%p7, %r5, %r27;
	or.b32  	%r48, %r5, %r63;
	setp.lt.s32 	%p8, %r48, 0;
	or.pred  	%p9, %p7, %p6;
	or.pred  	%p10, %p9, %p8;
	@%p10 bra 	$L__BB7_6;
	mul.lo.s32 	%r49, %r5, 3;
	cvt.s64.s32 	%rd5, %r49;
	add.s64 	%rd6, %rd5, %rd2;
	add.s64 	%rd7, %rd1, %rd6;
	ld.global.u8 	%rs57, [%rd7];
	and.b16  	%rs58, %rs107, 255;
	min.u16 	%rs107, %rs58, %rs57;
	ld.global.u8 	%rs59, [%rd7+1];
	and.b16  	%rs60, %rs106, 255;
	min.u16 	%rs106, %rs60, %rs59;
	ld.global.u8 	%rs61, [%rd7+2];
	and.b16  	%rs62, %rs105, 255;
	min.u16 	%rs105, %rs62, %rs61;
$L__BB7_6:
	setp.eq.s32 	%p11, %r8, 1;
	mov.u32 	%r66, %r42;
	@%p11 bra 	$L__BB7_12;
	setp.ge.s32 	%p12, %r63, %r33;
	setp.ge.s32 	%p13, %r42, %r27;
	or.b32  	%r50, %r42, %r63;
	setp.lt.s32 	%p14, %r50, 0;
	or.pred  	%p15, %p13, %p12;
	or.pred  	%p16, %p15, %p14;
	@%p16 bra 	$L__BB7_9;
	mad.lo.s32 	%r51, %r5, 3, 3;
	cvt.s64.s32 	%rd8, %r51;
	add.s64 	%rd9, %rd8, %rd2;
	add.s64 	%rd10, %rd1, %rd9;
	ld.global.u8 	%rs63, [%rd10];
	and.b16  	%rs64, %rs107, 255;
	min.u16 	%rs107, %rs64, %rs63;
	ld.global.u8 	%rs65, [%rd10+1];
	and.b16  	%rs66, %rs106, 255;
	min.u16 	%rs106, %rs66, %rs65;
	ld.global.u8 	%rs67, [%rd10+2];
	and.b16  	%rs68, %rs105, 255;
	min.u16 	%rs105, %rs68, %rs67;
$L__BB7_9:
	setp.eq.s32 	%p17, %r8, 2;
	mov.u32 	%r66, %r10;
	@%p17 bra 	$L__BB7_12;
	setp.ge.s32 	%p18, %r63, %r33;
	setp.ge.s32 	%p19, %r10, %r27;
	or.b32  	%r52, %r10, %r63;
	setp.lt.s32 	%p20, %r52, 0;
	or.pred  	%p21, %p19, %p18;
	or.pred  	%p22, %p21, %p20;
	mov.u32 	%r66, %r11;
	@%p22 bra 	$L__BB7_12;
	mad.lo.s32 	%r53, %r5, 3, 6;
	cvt.s64.s32 	%rd11, %r53;
	add.s64 	%rd12, %rd11, %rd2;
	add.s64 	%rd13, %rd1, %rd12;
	ld.global.u8 	%rs69, [%rd13];
	and.b16  	%rs70, %rs107, 255;
	min.u16 	%rs107, %rs70, %rs69;
	ld.global.u8 	%rs71, [%rd13+1];
	and.b16  	%rs72, %rs106, 255;
	min.u16 	%rs106, %rs72, %rs71;
	ld.global.u8 	%rs73, [%rd13+2];
	and.b16  	%rs74, %rs105, 255;
	min.u16 	%rs105, %rs74, %rs73;
	mov.u32 	%r66, %r11;
$L__BB7_12:
	setp.gt.u32 	%p23, %r12, -4;
	@%p23 bra 	$L__BB7_23;
	mad.lo.s32 	%r64, %r66, 3, 6;
$L__BB7_14:
	setp.ge.s32 	%p24, %r63, %r33;
	setp.ge.s32 	%p25, %r66, %r27;
	or.b32  	%r54, %r66, %r63;
	setp.lt.s32 	%p26, %r54, 0;
	or.pred  	%p27, %p25, %p24;
	or.pred  	%p28, %p27, %p26;
	@%p28 bra 	$L__BB7_16;
	add.s32 	%r55, %r64, -6;
	cvt.s64.s32 	%rd14, %r55;
	add.s64 	%rd15, %rd14, %rd2;
	add.s64 	%rd16, %rd1, %rd15;
	ld.global.u8 	%rs75, [%rd16];
	and.b16  	%rs76, %rs107, 255;
	min.u16 	%rs107, %rs76, %rs75;
	ld.global.u8 	%rs77, [%rd16+1];
	and.b16  	%rs78, %rs106, 255;
	min.u16 	%rs106, %rs78, %rs77;
	ld.global.u8 	%rs79, [%rd16+2];
	and.b16  	%rs80, %rs105, 255;
	min.u16 	%rs105, %rs80, %rs79;
$L__BB7_16:
	add.s32 	%r17, %r66, 1;
	setp.ge.s32 	%p30, %r17, %r27;
	or.b32  	%r56, %r17, %r63;
	setp.lt.s32 	%p31, %r56, 0;
	or.pred  	%p32, %p30, %p24;
	or.pred  	%p33, %p32, %p31;
	@%p33 bra 	$L__BB7_18;
	add.s32 	%r57, %r64, -3;
	cvt.s64.s32 	%rd17, %r57;
	add.s64 	%rd18, %rd17, %rd2;
	add.s64 	%rd19, %rd1, %rd18;
	ld.global.u8 	%rs81, [%rd19];
	and.b16  	%rs82, %rs107, 255;
	min.u16 	%rs107, %rs82, %rs81;
	ld.global.u8 	%rs83, [%rd19+1];
	and.b16  	%rs84, %rs106, 255;
	min.u16 	%rs106, %rs84, %rs83;
	ld.global.u8 	%rs85, [%rd19+2];
	and.b16  	%rs86, %rs105, 255;
	min.u16 	%rs105, %rs86, %rs85;
$L__BB7_18:
	add.s32 	%r18, %r17, 1;
	setp.ge.s32 	%p35, %r18, %r27;
	or.b32  	%r58, %r18, %r63;
	setp.lt.s32 	%p36, %r58, 0;
	or.pred  	%p37, %p35, %p24;
	or.pred  	%p38, %p37, %p36;
	@%p38 bra 	$L__BB7_20;
	cvt.s64.s32 	%rd20, %r64;
	add.s64 	%rd21, %rd20, %rd2;
	add.s64 	%rd22, %rd1, %rd21;
	ld.global.u8 	%rs87, [%rd22];
	and.b16  	%rs88, %rs107, 255;
	min.u16 	%rs107, %rs88, %rs87;
	ld.global.u8 	%rs89, [%rd22+1];
	and.b16  	%rs90, %rs106, 255;
	min.u16 	%rs106, %rs90, %rs89;
	ld.global.u8 	%rs91, [%rd22+2];
	and.b16  	%rs92, %rs105, 255;
	min.u16 	%rs105, %rs92, %rs91;
$L__BB7_20:
	add.s32 	%r19, %r18, 1;
	setp.ge.s32 	%p40, %r19, %r27;
	or.b32  	%r59, %r19, %r63;
	setp.lt.s32 	%p41, %r59, 0;
	or.pred  	%p42, %p40, %p24;
	or.pred  	%p43, %p42, %p41;
	@%p43 bra 	$L__BB7_22;
	add.s32 	%r60, %r64, 3;
	cvt.s64.s32 	%rd23, %r60;
	add.s64 	%rd24, %rd23, %rd2;
	add.s64 	%rd25, %rd1, %rd24;
	ld.global.u8 	%rs93, [%rd25];
	and.b16  	%rs94, %rs107, 255;
	min.u16 	%rs107, %rs94, %rs93;
	ld.global.u8 	%rs95, [%rd25+1];
	and.b16  	%rs96, %rs106, 255;
	min.u16 	%rs106, %rs96, %rs95;
	ld.global.u8 	%rs97, [%rd25+2];
	and.b16  	%rs98, %rs105, 255;
	min.u16 	%rs105, %rs98, %rs97;
$L__BB7_22:
	add.s32 	%r64, %r64, 12;
	add.s32 	%r66, %r19, 1;
	setp.lt.s32 	%p44, %r66, %r7;
	@%p44 bra 	$L__BB7_14;
$L__BB7_23:
	add.s32 	%r63, %r63, 1;
	setp.lt.s32 	%p45, %r63, %r13;
	@%p45 bra 	$L__BB7_3;
$L__BB7_24:
	mul.lo.s32 	%r61, %r26, %r39;
	mul.lo.s32 	%r62, %r3, 3;
	cvt.s64.s32 	%rd26, %r61;
	cvt.s64.s32 	%rd27, %r62;
	add.s64 	%rd28, %rd27, %rd26;
	cvta.to.global.u64 	%rd29, %rd3;
	add.s64 	%rd30, %rd29, %rd28;
	st.global.u8 	[%rd30], %rs107;
	st.global.u8 	[%rd30+1], %rs106;
	st.global.u8 	[%rd30+2], %rs105;
$L__BB7_25:
	ret;

}
	// .globl	_Z32nppiFilterMin_8u_C4R_kernel_implPKhiPhiiiiiii
.visible .entry _Z32nppiFilterMin_8u_C4R_kernel_implPKhiPhiiiiiii(
	.param .u64 .ptr .align 1 _Z32nppiFilterMin_8u_C4R_kernel_implPKhiPhiiiiiii_param_0,
	.param .u32 _Z32nppiFilterMin_8u_C4R_kernel_implPKhiPhiiiiiii_param_1,
	.param .u64 .ptr .align 1 _Z32nppiFilterMin_8u_C4R_kernel_implPKhiPhiiiiiii_param_2,
	.param .u32 _Z32nppiFilterMin_8u_C4R_kernel_implPKhiPhiiiiiii_param_3,
	.param .u32 _Z32nppiFilterMin_8u_C4R_kernel_implPKhiPhiiiiiii_param_4,
	.param .u32 _Z32nppiFilterMin_8u_C4R_kernel_implPKhiPhiiiiiii_param_5,
	.param .u32 _Z32nppiFilterMin_8u_C4R_kernel_implPKhiPhiiiiiii_param_6,
	.param .u32 _Z32nppiFilterMin_8u_C4R_kernel_implPKhiPhiiiiiii_param_7,
	.param .u32 _Z32nppiFilterMin_8u_C4R_kernel_implPKhiPhiiiiiii_param_8,
	.param .u32 _Z32nppiFilterMin_8u_C4R_kernel_implPKhiPhiiiiiii_param_9
)
{
	.reg .pred 	%p<46>;
	.reg .b16 	%rs<175>;
	.reg .b32 	%r<68>;
	.reg .b64 	%rd<31>;

	ld.param.u64 	%rd4, [_Z32nppiFilterMin_8u_C4R_kernel_implPKhiPhiiiiiii_param_0];
	ld.param.u32 	%r25, [_Z32nppiFilterMin_8u_C4R_kernel_implPKhiPhiiiiiii_param_1];
	ld.param.u64 	%rd3, [_Z32nppiFilterMin_8u_C4R_kernel_implPKhiPhiiiiiii_param_2];
	ld.param.u32 	%r26, [_Z32nppiFilterMin_8u_C4R_kernel_implPKhiPhiiiiiii_param_3];
	ld.param.u32 	%r27, [_Z32nppiFilterMin_8u_C4R_kernel_implPKhiPhiiiiiii_param_4];
	ld.param.u32 	%r33, [_Z32nppiFilterMin_8u_C4R_kernel_implPKhiPhiiiiiii_param_5];
	ld.param.u32 	%r29, [_Z32nppiFilterMin_8u_C4R_kernel_implPKhiPhiiiiiii_param_6];
	ld.param.u32 	%r30, [_Z32nppiFilterMin_8u_C4R_kernel_implPKhiPhiiiiiii_param_7];
	ld.param.u32 	%r31, [_Z32nppiFilterMin_8u_C4R_kernel_implPKhiPhiiiiiii_param_8];
	ld.param.u32 	%r32, [_Z32nppiFilterMin_8u_C4R_kernel_implPKhiPhiiiiiii_param_9];
	cvta.to.global.u64 	%rd1, %rd4;
	mov.u32 	%r34, %ctaid.x;
	mov.u32 	%r35, %ntid.x;
	mul.lo.s32 	%r1, %r34, %r35;
	mov.u32 	%r2, %tid.x;
	add.s32 	%r3, %r1, %r2;
	mov.u32 	%r36, %ctaid.y;
	mov.u32 	%r37, %ntid.y;
	mov.u32 	%r38, %tid.y;
	mad.lo.s32 	%r39, %r36, %r37, %r38;
	setp.ge.s32 	%p1, %r3, %r27;
	setp.ge.s32 	%p2, %r39, %r33;
	or.pred  	%p3, %p1, %p2;
	@%p3 bra 	$L__BB8_25;
	sub.s32 	%r5, %r3, %r31;
	sub.s32 	%r64, %r39, %r32;
	add.s32 	%r7, %r5, %r29;
	mov.b16 	%rs139, 255;
	min.s32 	%r40, %r30, %r29;
	setp.lt.s32 	%p4, %r40, 1;
	mov.u16 	%rs140, %rs139;
	mov.u16 	%rs141, %rs139;
	mov.u16 	%rs142, %rs139;
	@%p4 bra 	$L__BB8_24;
	add.s32 	%r42, %r5, 1;
	max.s32 	%r43, %r7, %r42;
	add.s32 	%r44, %r31, %r43;
	sub.s32 	%r45, %r44, %r3;
	and.b32  	%r8, %r45, 3;
	add.s32 	%r10, %r5, 2;
	add.s32 	%r11, %r5, 3;
	sub.s32 	%r46, %r1, %r44;
	add.s32 	%r12, %r46, %r2;
	add.s32 	%r13, %r64, %r30;
	mov.b16 	%rs139, 255;
$L__BB8_3:
	setp.eq.s32 	%p5, %r8, 0;
	mul.lo.s32 	%r47, %r64, %r25;
	cvt.s64.s32 	%rd2, %r47;
	mov.u32 	%r67, %r5;
	@%p5 bra 	$L__BB8_12;
	setp.ge.s32 	%p6, %r64, %r33;
	setp.ge.s32 	%p7, %r5, %r27;
	or.b32  	%r48, %r5, %r64;
	setp.lt.s32 	%p8, %r48, 0;
	or.pred  	%p9, %p7, %p6;
	or.pred  	%p10, %p9, %p8;
	@%p10 bra 	$L__BB8_6;
	shl.b32 	%r49, %r5, 2;
	cvt.s64.s32 	%rd5, %r49;
	add.s64 	%rd6, %rd5, %rd2;
	add.s64 	%rd7, %rd1, %rd6;
	ld.global.u8 	%rs75, [%rd7];
	and.b16  	%rs76, %rs142, 255;
	min.u16 	%rs142, %rs76, %rs75;
	ld.global.u8 	%rs77, [%rd7+1];
	and.b16  	%rs78, %rs141, 255;
	min.u16 	%rs141, %rs78, %rs77;
	ld.global.u8 	%rs79, [%rd7+2];
	and.b16  	%rs80, %rs140, 255;
	min.u16 	%rs140, %rs80, %rs79;
	ld.global.u8 	%rs81, [%rd7+3];
	and.b16  	%rs82, %rs139, 255;
	min.u16 	%rs139, %rs82, %rs81;
$L__BB8_6:
	setp.eq.s32 	%p11, %r8, 1;
	mov.u32 	%r67, %r42;
	@%p11 bra 	$L__BB8_12;
	setp.ge.s32 	%p12, %r64, %r33;
	setp.ge.s32 	%p13, %r42, %r27;
	or.b32  	%r50, %r42, %r64;
	setp.lt.s32 	%p14, %r50, 0;
	or.pred  	%p15, %p13, %p12;
	or.pred  	%p16, %p15, %p14;
	@%p16 bra 	$L__BB8_9;
	shl.b32 	%r51, %r42, 2;
	cvt.s64.s32 	%rd8, %r51;
	add.s64 	%rd9, %rd8, %rd2;
	add.s64 	%rd10, %rd1, %rd9;
	ld.global.u8 	%rs83, [%rd10];
	and.b16  	%rs84, %rs142, 255;
	min.u16 	%rs142, %rs84, %rs83;
	ld.global.u8 	%rs85, [%rd10+1];
	and.b16  	%rs86, %rs141, 255;
	min.u16 	%rs141, %rs86, %rs85;
	ld.global.u8 	%rs87, [%rd10+2];
	and.b16  	%rs88, %rs140, 255;
	min.u16 	%rs140, %rs88, %rs87;
	ld.global.u8 	%rs89, [%rd10+3];
	and.b16  	%rs90, %rs139, 255;
	min.u16 	%rs139, %rs90, %rs89;
$L__BB8_9:
	setp.eq.s32 	%p17, %r8, 2;
	mov.u32 	%r67, %r10;
	@%p17 bra 	$L__BB8_12;
	setp.ge.s32 	%p18, %r64, %r33;
	setp.ge.s32 	%p19, %r10, %r27;
	or.b32  	%r52, %r10, %r64;
	setp.lt.s32 	%p20, %r52, 0;
	or.pred  	%p21, %p19, %p18;
	or.pred  	%p22, %p21, %p20;
	mov.u32 	%r67, %r11;
	@%p22 bra 	$L__BB8_12;
	shl.b32 	%r53, %r10, 2;
	cvt.s64.s32 	%rd11, %r53;
	add.s64 	%rd12, %rd11, %rd2;
	add.s64 	%rd13, %rd1, %rd12;
	ld.global.u8 	%rs91, [%rd13];
	and.b16  	%rs92, %rs142, 255;
	min.u16 	%rs142, %rs92, %rs91;
	ld.global.u8 	%rs93, [%rd13+1];
	and.b16  	%rs94, %rs141, 255;
	min.u16 	%rs141, %rs94, %rs93;
	ld.global.u8 	%rs95, [%rd13+2];
	and.b16  	%rs96, %rs140, 255;
	min.u16 	%rs140, %rs96, %rs95;
	ld.global.u8 	%rs97, [%rd13+3];
	and.b16  	%rs98, %rs139, 255;
	min.u16 	%rs139, %rs98, %rs97;
	mov.u32 	%r67, %r11;
$L__BB8_12:
	setp.gt.u32 	%p23, %r12, -4;
	@%p23 bra 	$L__BB8_23;
	shl.b32 	%r54, %r67, 2;
	add.s32 	%r65, %r54, 8;
$L__BB8_14:
	setp.ge.s32 	%p24, %r64, %r33;
	setp.ge.s32 	%p25, %r67, %r27;
	or.b32  	%r55, %r67, %r64;
	setp.lt.s32 	%p26, %r55, 0;
	or.pred  	%p27, %p25, %p24;
	or.pred  	%p28, %p27, %p26;
	@%p28 bra 	$L__BB8_16;
	add.s32 	%r56, %r65, -8;
	cvt.s64.s32 	%rd14, %r56;
	add.s64 	%rd15, %rd14, %rd2;
	add.s64 	%rd16, %rd1, %rd15;
	ld.global.u8 	%rs99, [%rd16];
	and.b16  	%rs100, %rs142, 255;
	min.u16 	%rs142, %rs100, %rs99;
	ld.global.u8 	%rs101, [%rd16+1];
	and.b16  	%rs102, %rs141, 255;
	min.u16 	%rs141, %rs102, %rs101;
	ld.global.u8 	%rs103, [%rd16+2];
	and.b16  	%rs104, %rs140, 255;
	min.u16 	%rs140, %rs104, %rs103;
	ld.global.u8 	%rs105, [%rd16+3];
	and.b16  	%rs106, %rs139, 255;
	min.u16 	%rs139, %rs106, %rs105;
$L__BB8_16:
	add.s32 	%r17, %r67, 1;
	setp.ge.s32 	%p30, %r17, %r27;
	or.b32  	%r57, %r17, %r64;
	setp.lt.s32 	%p31, %r57, 0;
	or.pred  	%p32, %p30, %p24;
	or.pred  	%p33, %p32, %p31;
	@%p33 bra 	$L__BB8_18;
	add.s32 	%r58, %r65, -4;
	cvt.s64.s32 	%rd17, %r58;
	add.s64 	%rd18, %rd17, %rd2;
	add.s64 	%rd19, %rd1, %rd18;
	ld.global.u8 	%rs107, [%rd19];
	and.b16  	%rs108, %rs142, 255;
	min.u16 	%rs142, %rs108, %rs107;
	ld.global.u8 	%rs109, [%rd19+1];
	and.b16  	%rs110, %rs141, 255;
	min.u16 	%rs141, %rs110, %rs109;
	ld.global.u8 	%rs111, [%rd19+2];
	and.b16  	%rs112, %rs140, 255;
	min.u16 	%rs140, %rs112, %rs111;
	ld.global.u8 	%rs113, [%rd19+3];
	and.b16  	%rs114, %rs139, 255;
	min.u16 	%rs139, %rs114, %rs113;
$L__BB8_18:
	add.s32 	%r18, %r17, 1;
	setp.ge.s32 	%p35, %r18, %r27;
	or.b32  	%r59, %r18, %r64;
	setp.lt.s32 	%p36, %r59, 0;
	or.pred  	%p37, %p35, %p24;
	or.pred  	%p38, %p37, %p36;
	@%p38 bra 	$L__BB8_20;
	cvt.s64.s32 	%rd20, %r65;
	add.s64 	%rd21, %rd20, %rd2;
	add.s64 	%rd22, %rd1, %rd21;
	ld.global.u8 	%rs115, [%rd22];
	and.b16  	%rs116, %rs142, 255;
	min.u16 	%rs142, %rs116, %rs115;
	ld.global.u8 	%rs117, [%rd22+1];
	and.b16  	%rs118, %rs141, 255;
	min.u16 	%rs141, %rs118, %rs117;
	ld.global.u8 	%rs119, [%rd22+2];
	and.b16  	%rs120, %rs140, 255;
	min.u16 	%rs140, %rs120, %rs119;
	ld.global.u8 	%rs121, [%rd22+3];
	and.b16  	%rs122, %rs139, 255;
	min.u16 	%rs139, %rs122, %rs121;
$L__BB8_20:
	add.s32 	%r19, %r18, 1;
	setp.ge.s32 	%p40, %r19, %r27;
	or.b32  	%r60, %r19, %r64;
	setp.lt.s32 	%p41, %r60, 0;
	or.pred  	%p42, %p40, %p24;
	or.pred  	%p43, %p42, %p41;
	@%p43 bra 	$L__BB8_22;
	add.s32 	%r61, %r65, 4;
	cvt.s64.s32 	%rd23, %r61;
	add.s64 	%rd24, %rd23, %rd2;
	add.s64 	%rd25, %rd1, %rd24;
	ld.global.u8 	%rs123, [%rd25];
	and.b16  	%rs124, %rs142, 255;
	min.u16 	%rs142, %rs124, %rs123;
	ld.global.u8 	%rs125, [%rd25+1];
	and.b16  	%rs126, %rs141, 255;
	min.u16 	%rs141, %rs126, %rs125;
	ld.global.u8 	%rs127, [%rd25+2];
	and.b16  	%rs128, %rs140, 255;
	min.u16 	%rs140, %rs128, %rs127;
	ld.global.u8 	%rs129, [%rd25+3];
	and.b16  	%rs130, %rs139, 255;
	min.u16 	%rs139, %rs130, %rs129;
$L__BB8_22:
	add.s32 	%r65, %r65, 16;
	add.s32 	%r67, %r19, 1;
	setp.lt.s32 	%p44, %r67, %r7;
	@%p44 bra 	$L__BB8_14;
$L__BB8_23:
	add.s32 	%r64, %r64, 1;
	setp.lt.s32 	%p45, %r64, %r13;
	@%p45 bra 	$L__BB8_3;
$L__BB8_24:
	mul.lo.s32 	%r62, %r26, %r39;
	shl.b32 	%r63, %r3, 2;
	cvt.s64.s32 	%rd26, %r62;
	cvt.s64.s32 	%rd27, %r63;
	add.s64 	%rd28, %rd27, %rd26;
	cvta.to.global.u64 	%rd29, %rd3;
	add.s64 	%rd30, %rd29, %rd28;
	st.global.u8 	[%rd30], %rs142;
	st.global.u8 	[%rd30+1], %rs141;
	st.global.u8 	[%rd30+2], %rs140;
	st.global.u8 	[%rd30+3], %rs139;
$L__BB8_25:
	ret;

}
	// .globl	_Z33nppiFilterMin_16u_C1R_kernel_implPKtiPtiiiiiii
.visible .entry _Z33nppiFilterMin_16u_C1R_kernel_implPKtiPtiiiiiii(
	.param .u64 .ptr .align 1 _Z33nppiFilterMin_16u_C1R_kernel_implPKtiPtiiiiiii_param_0,
	.param .u32 _Z33nppiFilterMin_16u_C1R_kernel_implPKtiPtiiiiiii_param_1,
	.param .u64 .ptr .align 1 _Z33nppiFilterMin_16u_C1R_kernel_implPKtiPtiiiiiii_param_2,
	.param .u32 _Z33nppiFilterMin_16u_C1R_kernel_implPKtiPtiiiiiii_param_3,
	.param .u32 _Z33nppiFilterMin_16u_C1R_kernel_implPKtiPtiiiiiii_param_4,
	.param .u32 _Z33nppiFilterMin_16u_C1R_kernel_implPKtiPtiiiiiii_param_5,
	.param .u32 _Z33nppiFilterMin_16u_C1R_kernel_implPKtiPtiiiiiii_param_6,
	.param .u32 _Z33nppiFilterMin_16u_C1R_kernel_implPKtiPtiiiiiii_param_7,
	.param .u32 _Z33nppiFilterMin_16u_C1R_kernel_implPKtiPtiiiiiii_param_8,
	.param .u32 _Z33nppiFilterMin_16u_C1R_kernel_implPKtiPtiiiiiii_param_9
)
{
	.reg .pred 	%p<88>;
	.reg .b16 	%rs<84>;
	.reg .b32 	%r<84>;
	.reg .b64 	%rd<19>;

	ld.param.u64 	%rd6, [_Z33nppiFilterMin_16u_C1R_kernel_implPKtiPtiiiiiii_param_0];
	ld.param.u32 	%r33, [_Z33nppiFilterMin_16u_C1R_kernel_implPKtiPtiiiiiii_param_1];
	ld.param.u64 	%rd7, [_Z33nppiFilterMin_16u_C1R_kernel_implPKtiPtiiiiiii_param_2];
	ld.param.u32 	%r34, [_Z33nppiFilterMin_16u_C1R_kernel_implPKtiPtiiiiiii_param_3];
	ld.param.u32 	%r35, [_Z33nppiFilterMin_16u_C1R_kernel_implPKtiPtiiiiiii_param_4];
	ld.param.u32 	%r41, [_Z33nppiFilterMin_16u_C1R_kernel_implPKtiPtiiiiiii_param_5];
	ld.param.u32 	%r37, [_Z33nppiFilterMin_16u_C1R_kernel_implPKtiPtiiiiiii_param_6];
	ld.param.u32 	%r38, [_Z33nppiFilterMin_16u_C1R_kernel_implPKtiPtiiiiiii_param_7];
	ld.param.u32 	%r39, [_Z33nppiFilterMin_16u_C1R_kernel_implPKtiPtiiiiiii_param_8];
	ld.param.u32 	%r40, [_Z33nppiFilterMin_16u_C1R_kernel_implPKtiPtiiiiiii_param_9];
	mov.u32 	%r42, %ctaid.x;
	mov.u32 	%r43, %ntid.x;
	mul.lo.s32 	%r1, %r42, %r43;
	mov.u32 	%r2, %tid.x;
	add.s32 	%r3, %r1, %r2;
	mov.u32 	%r44, %ctaid.y;
	mov.u32 	%r45, %ntid.y;
	mov.u32 	%r46, %tid.y;
	mad.lo.s32 	%r47, %r44, %r45, %r46;
	setp.ge.s32 	%p1, %r3, %r35;
	setp.ge.s32 	%p2, %r47, %r41;
	or.pred  	%p3, %p1, %p2;
	@%p3 bra 	$L__BB9_45;
	sub.s32 	%r5, %r3, %r39;
	sub.s32 	%r78, %r47, %r40;
	mov.b16 	%rs62, -1;
	min.s32 	%r48, %r38, %r37;
	setp.lt.s32 	%p4, %r48, 1;
	@%p4 bra 	$L__BB9_44;
	add.s32 	%r50, %r5, 1;
	add.s32 	%r51, %r5, %r37;
	max.s32 	%r52, %r51, %r50;
	add.s32 	%r53, %r39, %r52;
	sub.s32 	%r54, %r53, %r3;
	and.b32  	%r7, %r54, 7;
	add.s32 	%r8, %r7, -1;
	and.b32  	%r9, %r54, 3;
	sub.s32 	%r55, %r1, %r53;
	add.s32 	%r10, %r55, %r2;
	and.b32  	%r11, %r54, 1;
	and.b32  	%r56, %r54, -8;
	neg.s32 	%r12, %r56;
	cvta.to.global.u64 	%rd1, %rd6;
	add.s32 	%r13, %r78, %r38;
	mov.b16 	%rs62, -1;
$L__BB9_3:
	setp.gt.u32 	%p5, %r10, -8;
	mul.lo.s32 	%r57, %r78, %r33;
	cvt.s64.s32 	%rd8, %r57;
	add.s64 	%rd2, %rd1, %rd8;
	mov.u32 	%r82, %r5;
	@%p5 bra 	$L__BB9_22;
	mov.u32 	%r79, %r12;
	mov.u32 	%r80, %r5;
$L__BB9_5:
	.pragma "nounroll";
	setp.ge.s32 	%p6, %r78, %r41;
	setp.ge.s32 	%p7, %r80, %r35;
	or.b32  	%r58, %r80, %r78;
	setp.lt.s32 	%p8, %r58, 0;
	or.pred  	%p9, %p7, %p6;
	mul.wide.s32 	%rd9, %r80, 2;
	add.s64 	%rd3, %rd2, %rd9;
	or.pred  	%p10, %p9, %p8;
	@%p10 bra 	$L__BB9_7;
	ld.global.u16 	%rs43, [%rd3];
	min.u16 	%rs62, %rs62, %rs43;
$L__BB9_7:
	add.s32 	%r17, %r80, 1;
	setp.ge.s32 	%p12, %r17, %r35;
	or.b32  	%r59, %r17, %r78;
	setp.lt.s32 	%p13, %r59, 0;
	or.pred  	%p14, %p12, %p6;
	or.pred  	%p15, %p14, %p13;
	@%p15 bra 	$L__BB9_9;
	ld.global.u16 	%rs44, [%rd3+2];
	min.u16 	%rs62, %rs62, %rs44;
$L__BB9_9:
	add.s32 	%r18, %r17, 1;
	setp.ge.s32 	%p17, %r18, %r35;
	or.b32  	%r60, %r18, %r78;
	setp.lt.s32 	%p18, %r60, 0;
	or.pred  	%p19, %p17, %p6;
	or.pred  	%p20, %p19, %p18;
	@%p20 bra 	$L__BB9_11;
	ld.global.u16 	%rs45, [%rd3+4];
	min.u16 	%rs62, %rs62, %rs45;
$L__BB9_11:
	add.s32 	%r19, %r18, 1;
	setp.ge.s32 	%p22, %r19, %r35;
	or.b32  	%r61, %r19, %r78;
	setp.lt.s32 	%p23, %r61, 0;
	or.pred  	%p24, %p22, %p6;
	or.pred  	%p25, %p24, %p23;
	@%p25 bra 	$L__BB9_13;
	ld.global.u16 	%rs46, [%rd3+6];
	min.u16 	%rs62, %rs62, %rs46;
$L__BB9_13:
	add.s32 	%r20, %r19, 1;
	setp.ge.s32 	%p27, %r20, %r35;
	or.b32  	%r62, %r20, %r78;
	setp.lt.s32 	%p28, %r62, 0;
	or.pred  	%p29, %p27, %p6;
	or.pred  	%p30, %p29, %p28;
	@%p30 bra 	$L__BB9_15;
	ld.global.u16 	%rs47, [%rd3+8];
	min.u16 	%rs62, %rs62, %rs47;
$L__BB9_15:
	add.s32 	%r21, %r20, 1;
	setp.ge.s32 	%p32, %r21, %r35;
	or.b32  	%r63, %r21, %r78;
	setp.lt.s32 	%p33, %r63, 0;
	or.pred  	%p34, %p32, %p6;
	or.pred  	%p35, %p34, %p33;
	@%p35 bra 	$L__BB9_17;
	ld.global.u16 	%rs48, [%rd3+10];
	min.u16 	%rs62, %rs62, %rs48;
$L__BB9_17:
	add.s32 	%r22, %r21, 1;
	setp.ge.s32 	%p37, %r22, %r35;
	or.b32  	%r64, %r22, %r78;
	setp.lt.s32 	%p38, %r64, 0;
	or.pred  	%p39, %p37, %p6;
	or.pred  	%p40, %p39, %p38;
	@%p40 bra 	$L__BB9_19;
	ld.global.u16 	%rs49, [%rd3+12];
	min.u16 	%rs62, %rs62, %rs49;
$L__BB9_19:
	add.s32 	%r23, %r22, 1;
	setp.ge.s32 	%p42, %r23, %r35;
	or.b32  	%r65, %r23, %r78;
	setp.lt.s32 	%p43, %r65, 0;
	or.pred  	%p44, %p42, %p6;
	or.pred  	%p45, %p44, %p43;
	@%p45 bra 	$L__BB9_21;
	ld.global.u16 	%rs50, [%rd3+14];
	min.u16 	%rs62, %rs62, %rs50;
$L__BB9_21:
	add.s32 	%r82, %r80, 8;
	add.s32 	%r79, %r79, 8;
	setp.ne.s32 	%p46, %r79, 0;
	add.s32 	%r80, %r23, 1;
	@%p46 bra 	$L__BB9_5;
$L__BB9_22:
	setp.eq.s32 	%p47, %r7, 0;
	@%p47 bra 	$L__BB9_43;
	setp.lt.u32 	%p48, %r8, 3;
	@%p48 bra 	$L__BB9_33;
	setp.ge.s32 	%p49, %r78, %r41;
	setp.ge.s32 	%p50, %r82, %r35;
	or.b32  	%r66, %r82, %r78;
	setp.lt.s32 	%p51, %r66, 0;
	or.pred  	%p52, %p50, %p49;
	mul.wide.s32 	%rd10, %r82, 2;
	add.s64 	%rd4, %rd2, %rd10;
	or.pred  	%p53, %p52, %p51;
	@%p53 bra 	$L__BB9_26;
	ld.global.u16 	%rs52, [%rd4];
	min.u16 	%rs62, %rs62, %rs52;
$L__BB9_26:
	add.s32 	%r67, %r82, 1;
	setp.ge.s32 	%p55, %r67, %r35;
	or.b32  	%r68, %r67, %r78;
	setp.lt.s32 	%p56, %r68, 0;
	or.pred  	%p57, %p55, %p49;
	or.pred  	%p58, %p57, %p56;
	@%p58 bra 	$L__BB9_28;
	ld.global.u16 	%rs53, [%rd4+2];
	min.u16 	%rs62, %rs62, %rs53;
$L__BB9_28:
	add.s32 	%r69, %r82, 2;
	setp.ge.s32 	%p60, %r69, %r35;
	or.b32  	%r70, %r69, %r78;
	setp.lt.s32 	%p61, %r70, 0;
	or.pred  	%p62, %p60, %p49;
	or.pred  	%p63, %p62, %p61;
	@%p63 bra 	$L__BB9_30;
	ld.global.u16 	%rs54, [%rd4+4];
	min.u16 	%rs62, %rs62, %rs54;
$L__BB9_30:
	add.s32 	%r71, %r82, 3;
	setp.ge.s32 	%p65, %r71, %r35;
	or.b32  	%r72, %r71, %r78;
	setp.lt.s32 	%p66, %r72, 0;
	or.pred  	%p67, %p65, %p49;
	or.pred  	%p68, %p67, %p66;
	@%p68 bra 	$L__BB9_32;
	ld.global.u16 	%rs55, [%rd4+6];
	min.u16 	%rs62, %rs62, %rs55;
$L__BB9_32:
	add.s32 	%r82, %r82, 4;
$L__BB9_33:
	setp.eq.s32 	%p69, %r9, 0;
	@%p69 bra 	$L__BB9_43;
	setp.eq.s32 	%p70, %r9, 1;
	@%p70 bra 	$L__BB9_40;
	setp.ge.s32 	%p71, %r78, %r41;
	setp.ge.s32 	%p72, %r82, %r35;
	or.b32  	%r73, %r82, %r78;
	setp.lt.s32 	%p73, %r73, 0;
	or.pred  	%p74, %p72, %p71;
	mul.wide.s32 	%rd11, %r82, 2;
	add.s64 	%rd5, %rd2, %rd11;
	or.pred  	%p75, %p74, %p73;
	@%p75 bra 	$L__BB9_37;
	ld.global.u16 	%rs57, [%rd5];
	min.u16 	%rs62, %rs62, %rs57;
$L__BB9_37:
	add.s32 	%r74, %r82, 1;
	setp.ge.s32 	%p77, %r74, %r35;
	or.b32  	%r75, %r74, %r78;
	setp.lt.s32 	%p78, %r75, 0;
	or.pred  	%p79, %p77, %p71;
	or.pred  	%p80, %p79, %p78;
	@%p80 bra 	$L__BB9_39;
	ld.global.u16 	%rs58, [%rd5+2];
	min.u16 	%rs62, %rs62, %rs58;
$L__BB9_39:
	add.s32 	%r82, %r82, 2;
$L__BB9_40:
	setp.eq.s32 	%p81, %r11, 0;
	@%p81 bra 	$L__BB9_43;
	setp.ge.s32 	%p82, %r78, %r41;
	setp.ge.s32 	%p83, %r82, %r35;
	or.b32  	%r76, %r82, %r78;
	setp.lt.s32 	%p84, %r76, 0;
	or.pred  	%p85, %p83, %p82;
	or.pred  	%p86, %p85, %p84;
	@%p86 bra 	$L__BB9_43;
	mul.wide.s32 	%rd12, %r82, 2;
	add.s64 	%rd13, %rd2, %rd12;
	ld.global.u16 	%rs59, [%rd13];
	min.u16 	%rs62, %rs62, %rs59;
$L__BB9_43:
	add.s32 	%r78, %r78, 1;
	setp.lt.s32 	%p87, %r78, %r13;
	@%p87 bra 	$L__BB9_3;
$L__BB9_44:
	mul.lo.s32 	%r77, %r34, %r47;
	cvt.s64.s32 	%rd14, %r77;
	cvta.to.global.u64 	%rd15, %rd7;
	add.s64 	%rd16, %rd15, %rd14;
	mul.wide.s32 	%rd17, %r3, 2;
	add.s64 	%rd18, %rd16, %rd17;
	st.global.u16 	[%rd18], %rs62;
$L__BB9_45:
	ret;

}
	// .globl	_Z33nppiFilterMin_32f_C1R_kernel_implPKfiPfiiiiiii
.visible .entry _Z33nppiFilterMin_32f_C1R_kernel_implPKfiPfiiiiiii(
	.param .u64 .ptr .align 1 _Z33nppiFilterMin_32f_C1R_kernel_implPKfiPfiiiiiii_param_0,
	.param .u32 _Z33nppiFilterMin_32f_C1R_kernel_implPKfiPfiiiiiii_param_1,
	.param .u64 .ptr .align 1 _Z33nppiFilterMin_32f_C1R_kernel_implPKfiPfiiiiiii_param_2,
	.param .u32 _Z33nppiFilterMin_32f_C1R_kernel_implPKfiPfiiiiiii_param_3,
	.param .u32 _Z33nppiFilterMin_32f_C1R_kernel_implPKfiPfiiiiiii_param_4,
	.param .u32 _Z33nppiFilterMin_32f_C1R_kernel_implPKfiPfiiiiiii_param_5,
	.param .u32 _Z33nppiFilterMin_32f_C1R_kernel_implPKfiPfiiiiiii_param_6,
	.param .u32 _Z33nppiFilterMin_32f_C1R_kernel_implPKfiPfiiiiiii_param_7,
	.param .u32 _Z33nppiFilterMin_32f_C1R_kernel_implPKfiPfiiiiiii_param_8,
	.param .u32 _Z33nppiFilterMin_32f_C1R_kernel_implPKfiPfiiiiiii_param_9
)
{
	.reg .pred 	%p<88>;
	.reg .b32 	%r<84>;
	.reg .b32 	%f<84>;
	.reg .b64 	%rd<19>;

	ld.param.u64 	%rd6, [_Z33nppiFilterMin_32f_C1R_kernel_implPKfiPfiiiiiii_param_0];
	ld.param.u32 	%r33, [_Z33nppiFilterMin_32f_C1R_kernel_implPKfiPfiiiiiii_param_1];
	ld.param.u64 	%rd7, [_Z33nppiFilterMin_32f_C1R_kernel_implPKfiPfiiiiiii_param_2];
	ld.param.u32 	%r34, [_Z33nppiFilterMin_32f_C1R_kernel_implPKfiPfiiiiiii_param_3];
	ld.param.u32 	%r35, [_Z33nppiFilterMin_32f_C1R_kernel_implPKfiPfiiiiiii_param_4];
	ld.param.u32 	%r41, [_Z33nppiFilterMin_32f_C1R_kernel_implPKfiPfiiiiiii_param_5];
	ld.param.u32 	%r37, [_Z33nppiFilterMin_32f_C1R_kernel_implPKfiPfiiiiiii_param_6];
	ld.param.u32 	%r38, [_Z33nppiFilterMin_32f_C1R_kernel_implPKfiPfiiiiiii_param_7];
	ld.param.u32 	%r39, [_Z33nppiFilterMin_32f_C1R_kernel_implPKfiPfiiiiiii_param_8];
	ld.param.u32 	%r40, [_Z33nppiFilterMin_32f_C1R_kernel_implPKfiPfiiiiiii_param_9];
	mov.u32 	%r42, %ctaid.x;
	mov.u32 	%r43, %ntid.x;
	mul.lo.s32 	%r1, %r42, %r43;
	mov.u32 	%r2, %tid.x;
	add.s32 	%r3, %r1, %r2;
	mov.u32 	%r44, %ctaid.y;
	mov.u32 	%r45, %ntid.y;
	mov.u32 	%r46, %tid.y;
	mad.lo.s32 	%r47, %r44, %r45, %r46;
	setp.ge.s32 	%p1, %r3, %r35;
	setp.ge.s32 	%p2, %r47, %r41;
	or.pred  	%p3, %p1, %p2;
	@%p3 bra 	$L__BB10_45;
	sub.s32 	%r5, %r3, %r39;
	sub.s32 	%r78, %r47, %r40;
	mov.f32 	%f62, 0f7F7FFFFF;
	min.s32 	%r48, %r38, %r37;
	setp.lt.s32 	%p4, %r48, 1;
	@%p4 bra 	$L__BB10_44;
	add.s32 	%r50, %r5, 1;
	add.s32 	%r51, %r5, %r37;
	max.s32 	%r52, %r51, %r50;
	add.s32 	%r53, %r39, %r52;
	sub.s32 	%r54, %r53, %r3;
	and.b32  	%r7, %r54, 7;
	add.s32 	%r8, %r7, -1;
	and.b32  	%r9, %r54, 3;
	sub.s32 	%r55, %r1, %r53;
	add.s32 	%r10, %r55, %r2;
	and.b32  	%r11, %r54, 1;
	and.b32  	%r56, %r54, -8;
	neg.s32 	%r12, %r56;
	cvta.to.global.u64 	%rd1, %rd6;
	add.s32 	%r13, %r78, %r38;
	mov.f32 	%f62, 0f7F7FFFFF;
$L__BB10_3:
	setp.gt.u32 	%p5, %r10, -8;
	mul.lo.s32 	%r57, %r78, %r33;
	cvt.s64.s32 	%rd8, %r57;
	add.s64 	%rd2, %rd1, %rd8;
	mov.u32 	%r82, %r5;
	@%p5 bra 	$L__BB10_22;
	mov.u32 	%r79, %r12;
	mov.u32 	%r80, %r5;
$L__BB10_5:
	.pragma "nounroll";
	setp.ge.s32 	%p6, %r78, %r41;
	setp.ge.s32 	%p7, %r80, %r35;
	or.b32  	%r58, %r80, %r78;
	setp.lt.s32 	%p8, %r58, 0;
	or.pred  	%p9, %p7, %p6;
	mul.wide.s32 	%rd9, %r80, 4;
	add.s64 	%rd3, %rd2, %rd9;
	or.pred  	%p10, %p9, %p8;
	@%p10 bra 	$L__BB10_7;
	ld.global.f32 	%f43, [%rd3];
	min.f32 	%f62, %f62, %f43;
$L__BB10_7:
	add.s32 	%r17, %r80, 1;
	setp.ge.s32 	%p12, %r17, %r35;
	or.b32  	%r59, %r17, %r78;
	setp.lt.s32 	%p13, %r59, 0;
	or.pred  	%p14, %p12, %p6;
	or.pred  	%p15, %p14, %p13;
	@%p15 bra 	$L__BB10_9;
	ld.global.f32 	%f44, [%rd3+4];
	min.f32 	%f62, %f62, %f44;
$L__BB10_9:
	add.s32 	%r18, %r17, 1;
	setp.ge.s32 	%p17, %r18, %r35;
	or.b32  	%r60, %r18, %r78;
	setp.lt.s32 	%p18, %r60, 0;
	or.pred  	%p19, %p17, %p6;
	or.pred  	%p20, %p19, %p18;
	@%p20 bra 	$L__BB10_11;
	ld.global.f32 	%f45, [%rd3+8];
	min.f32 	%f62, %f62, %f45;
$L__BB10_11:
	add.s32 	%r19, %r18, 1;
	setp.ge.s32 	%p22, %r19, %r35;
	or.b32  	%r61, %r19, %r78;
	setp.lt.s32 	%p23, %r61, 0;
	or.pred  	%p24, %p22, %p6;
	or.pred  	%p25, %p24, %p23;
	@%p25 bra 	$L__BB10_13;
	ld.global.f32 	%f46, [%rd3+12];
	min.f32 	%f62, %f62, %f46;
$L__BB10_13:
	add.s32 	%r20, %r19, 1;
	setp.ge.s32 	%p27, %r20, %r35;
	or.b32  	%r62, %r20, %r78;
	setp.lt.s32 	%p28, %r62, 0;
	or.pred  	%p29, %p27, %p6;
	or.pred  	%p30, %p29, %p28;
	@%p30 bra 	$L__BB10_15;
	ld.global.f32 	%f47, [%rd3+16];
	min.f32 	%f62, %f62, %f47;
$L__BB10_15:
	add.s32 	%r21, %r20, 1;
	setp.ge.s32 	%p32, %r21, %r35;
	or.b32  	%r63, %r21, %r78;
	setp.lt.s32 	%p33, %r63, 0;
	or.pred  	%p34, %p32, %p6;
	or.pred  	%p35, %p34, %p33;
	@%p35 bra 	$L__BB10_17;
	ld.global.f32 	%f48, [%rd3+20];
	min.f32 	%f62, %f62, %f48;
$L__BB10_17:
	add.s32 	%r22, %r21, 1;
	setp.ge.s32 	%p37, %r22, %r35;
	or.b32  	%r64, %r22, %r78;
	setp.lt.s32 	%p38, %r64, 0;
	or.pred  	%p39, %p37, %p6;
	or.pred  	%p40, %p39, %p38;
	@%p40 bra 	$L__BB10_19;
	ld.global.f32 	%f49, [%rd3+24];
	min.f32 	%f62, %f62, %f49;
$L__BB10_19:
	add.s32 	%r23, %r22, 1;
	setp.ge.s32 	%p42, %r23, %r35;
	or.b32  	%r65, %r23, %r78;
	setp.lt.s32 	%p43, %r65, 0;
	or.pred  	%p44, %p42, %p6;
	or.pred  	%p45, %p44, %p43;
	@%p45 bra 	$L__BB10_21;
	ld.global.f32 	%f50, [%rd3+28];
	min.f32 	%f62, %f62, %f50;
$L__BB10_21:
	add.s32 	%r82, %r80, 8;
	add.s32 	%r79, %r79, 8;
	setp.ne.s32 	%p46, %r79, 0;
	add.s32 	%r80, %r23, 1;
	@%p46 bra 	$L__BB10_5;
$L__BB10_22:
	setp.eq.s32 	%p47, %r7, 0;
	@%p47 bra 	$L__BB10_43;
	setp.lt.u32 	%p48, %r8, 3;
	@%p48 bra 	$L__BB10_33;
	setp.ge.s32 	%p49, %r78, %r41;
	setp.ge.s32 	%p50, %r82, %r35;
	or.b32  	%r66, %r82, %r78;
	setp.lt.s32 	%p51, %r66, 0;
	or.pred  	%p52, %p50, %p49;
	mul.wide.s32 	%rd10, %r82, 4;
	add.s64 	%rd4, %rd2, %rd10;
	or.pred  	%p53, %p52, %p51;
	@%p53 bra 	$L__BB10_26;
	ld.global.f32 	%f52, [%rd4];
	min.f32 	%f62, %f62, %f52;
$L__BB10_26:
	add.s32 	%r67, %r82, 1;
	setp.ge.s32 	%p55, %r67, %r35;
	or.b32  	%r68, %r67, %r78;
	setp.lt.s32 	%p56, %r68, 0;
	or.pred  	%p57, %p55, %p49;
	or.pred  	%p58, %p57, %p56;
	@%p58 bra 	$L__BB10_28;
	ld.global.f32 	%f53, [%rd4+4];
	min.f32 	%f62, %f62, %f53;
$L__BB10_28:
	add.s32 	%r69, %r82, 2;
	setp.ge.s32 	%p60, %r69, %r35;
	or.b32  	%r70, %r69, %r78;
	setp.lt.s32 	%p61, %r70, 0;
	or.pred  	%p62, %p60, %p49;
	or.pred  	%p63, %p62, %p61;
	@%p63 bra 	$L__BB10_30;
	ld.global.f32 	%f54, [%rd4+8];
	min.f32 	%f62, %f62, %f54;
$L__BB10_30:
	add.s32 	%r71, %r82, 3;
	setp.ge.s32 	%p65, %r71, %r35;
	or.b32  	%r72, %r71, %r78;
	setp.lt.s32 	%p66, %r72, 0;
	or.pred  	%p67, %p65, %p49;
	or.pred  	%p68, %p67, %p66;
	@%p68 bra 	$L__BB10_32;
	ld.global.f32 	%f55, [%rd4+12];
	min.f32 	%f62, %f62, %f55;
$L__BB10_32:
	add.s32 	%r82, %r82, 4;
$L__BB10_33:
	setp.eq.s32 	%p69, %r9, 0;
	@%p69 bra 	$L__BB10_43;
	setp.eq.s32 	%p70, %r9, 1;
	@%p70 bra 	$L__BB10_40;
	setp.ge.s32 	%p71, %r78, %r41;
	setp.ge.s32 	%p72, %r82, %r35;
	or.b32  	%r73, %r82, %r78;
	setp.lt.s32 	%p73, %r73, 0;
	or.pred  	%p74, %p72, %p71;
	mul.wide.s32 	%rd11, %r82, 4;
	add.s64 	%rd5, %rd2, %rd11;
	or.pred  	%p75, %p74, %p73;
	@%p75 bra 	$L__BB10_37;
	ld.global.f32 	%f57, [%rd5];
	min.f32 	%f62, %f62, %f57;
$L__BB10_37:
	add.s32 	%r74, %r82, 1;
	setp.ge.s32 	%p77, %r74, %r35;
	or.b32  	%r75, %r74, %r78;
	setp.lt.s32 	%p78, %r75, 0;
	or.pred  	%p79, %p77, %p71;
	or.pred  	%p80, %p79, %p78;
	@%p80 bra 	$L__BB10_39;
	ld.global.f32 	%f58, [%rd5+4];
	min.f32 	%f62, %f62, %f58;
$L__BB10_39:
	add.s32 	%r82, %r82, 2;
$L__BB10_40:
	setp.eq.s32 	%p81, %r11, 0;
	@%p81 bra 	$L__BB10_43;
	setp.ge.s32 	%p82, %r78, %r41;
	setp.ge.s32 	%p83, %r82, %r35;
	or.b32  	%r76, %r82, %r78;
	setp.lt.s32 	%p84, %r76, 0;
	or.pred  	%p85, %p83, %p82;
	or.pred  	%p86, %p85, %p84;
	@%p86 bra 	$L__BB10_43;
	mul.wide.s32 	%rd12, %r82, 4;
	add.s64 	%rd13, %rd2, %rd12;
	ld.global.f32 	%f59, [%rd13];
	min.f32 	%f62, %f62, %f59;
$L__BB10_43:
	add.s32 	%r78, %r78, 1;
	setp.lt.s32 	%p87, %r78, %r13;
	@%p87 bra 	$L__BB10_3;
$L__BB10_44:
	mul.lo.s32 	%r77, %r34, %r47;
	cvt.s64.s32 	%rd14, %r77;
	cvta.to.global.u64 	%rd15, %rd7;
	add.s64 	%rd16, %rd15, %rd14;
	mul.wide.s32 	%rd17, %r3, 4;
	add.s64 	%rd18, %rd16, %rd17;
	st.global.f32 	[%rd18], %f62;
$L__BB10_45:
	ret;

}
	// .globl	_Z33nppiFilterMin_32f_C3R_kernel_implPKfiPfiiiiiii
.visible .entry _Z33nppiFilterMin_32f_C3R_kernel_implPKfiPfiiiiiii(
	.param .u64 .ptr .align 1 _Z33nppiFilterMin_32f_C3R_kernel_implPKfiPfiiiiiii_param_0,
	.param .u32 _Z33nppiFilterMin_32f_C3R_kernel_implPKfiPfiiiiiii_param_1,
	.param .u64 .ptr .align 1 _Z33nppiFilterMin_32f_C3R_kernel_implPKfiPfiiiiiii_param_2,
	.param .u32 _Z33nppiFilterMin_32f_C3R_kernel_implPKfiPfiiiiiii_param_3,
	.param .u32 _Z33nppiFilterMin_32f_C3R_kernel_implPKfiPfiiiiiii_param_4,
	.param .u32 _Z33nppiFilterMin_32f_C3R_kernel_implPKfiPfiiiiiii_param_5,
	.param .u32 _Z33nppiFilterMin_32f_C3R_kernel_implPKfiPfiiiiiii_param_6,
	.param .u32 _Z33nppiFilterMin_32f_C3R_kernel_implPKfiPfiiiiiii_param_7,
	.param .u32 _Z33nppiFilterMin_32f_C3R_kernel_implPKfiPfiiiiiii_param_8,
	.param .u32 _Z33nppiFilterMin_32f_C3R_kernel_implPKfiPfiiiiiii_param_9
)
{
	.reg .pred 	%p<46>;
	.reg .b32 	%r<65>;
	.reg .b32 	%f<111>;
	.reg .b64 	%rd<21>;

	ld.param.u64 	%rd4, [_Z33nppiFilterMin_32f_C3R_kernel_implPKfiPfiiiiiii_param_0];
	ld.param.u32 	%r26, [_Z33nppiFilterMin_32f_C3R_kernel_implPKfiPfiiiiiii_param_1];
	ld.param.u64 	%rd5, [_Z33nppiFilterMin_32f_C3R_kernel_implPKfiPfiiiiiii_param_2];
	ld.param.u32 	%r27, [_Z33nppiFilterMin_32f_C3R_kernel_implPKfiPfiiiiiii_param_3];
	ld.param.u32 	%r28, [_Z33nppiFilterMin_32f_C3R_kernel_implPKfiPfiiiiiii_param_4];
	ld.param.u32 	%r34, [_Z33nppiFilterMin_32f_C3R_kernel_implPKfiPfiiiiiii_param_5];
	ld.param.u32 	%r30, [_Z33nppiFilterMin_32f_C3R_kernel_implPKfiPfiiiiiii_param_6];
	ld.param.u32 	%r31, [_Z33nppiFilterMin_32f_C3R_kernel_implPKfiPfiiiiiii_param_7];
	ld.param.u32 	%r32, [_Z33nppiFilterMin_32f_C3R_kernel_implPKfiPfiiiiiii_param_8];
	ld.param.u32 	%r33, [_Z33nppiFilterMin_32f_C3R_kernel_implPKfiPfiiiiiii_param_9];
	mov.u32 	%r35, %ctaid.x;
	mov.u32 	%r36, %ntid.x;
	mul.lo.s32 	%r1, %r35, %r36;
	mov.u32 	%r2, %tid.x;
	add.s32 	%r3, %r1, %r2;
	mov.u32 	%r37, %ctaid.y;
	mov.u32 	%r38, %ntid.y;
	mov.u32 	%r39, %tid.y;
	mad.lo.s32 	%r40, %r37, %r38, %r39;
	setp.ge.s32 	%p1, %r3, %r28;
	setp.ge.s32 	%p2, %r40, %r34;
	or.pred  	%p3, %p1, %p2;
	@%p3 bra 	$L__BB11_25;
	sub.s32 	%r5, %r3, %r32;
	sub.s32 	%r61, %r40, %r33;
	add.s32 	%r7, %r5, %r30;
	mov.f32 	%f84, 0f7F7FFFFF;
	min.s32 	%r41, %r31, %r30;
	setp.lt.s32 	%p4, %r41, 1;
	mov.f32 	%f85, %f84;
	mov.f32 	%f86, %f84;
	@%p4 bra 	$L__BB11_24;
	add.s32 	%r43, %r5, 1;
	max.s32 	%r44, %r7, %r43;
	add.s32 	%r45, %r32, %r44;
	sub.s32 	%r46, %r45, %r3;
	and.b32  	%r8, %r46, 3;
	mul.lo.s32 	%r9, %r5, 3;
	add.s32 	%r11, %r5, 2;
	add.s32 	%r12, %r5, 3;
	sub.s32 	%r47, %r1, %r45;
	add.s32 	%r13, %r47, %r2;
	cvta.to.global.u64 	%rd1, %rd4;
	add.s32 	%r14, %r61, %r31;
	mov.f32 	%f84, 0f7F7FFFFF;
	mul.wide.s32 	%rd7, %r9, 4;
$L__BB11_3:
	setp.eq.s32 	%p5, %r8, 0;
	mul.lo.s32 	%r48, %r61, %r26;
	cvt.s64.s32 	%rd6, %r48;
	add.s64 	%rd2, %rd1, %rd6;
	mov.u32 	%r64, %r5;
	@%p5 bra 	$L__BB11_12;
	setp.ge.s32 	%p6, %r61, %r34;
	setp.ge.s32 	%p7, %r5, %r28;
	or.b32  	%r49, %r5, %r61;
	setp.lt.s32 	%p8, %r49, 0;
	or.pred  	%p9, %p7, %p6;
	add.s64 	%rd3, %rd2, %rd7;
	or.pred  	%p10, %p9, %p8;
	@%p10 bra 	$L__BB11_6;
	ld.global.f32 	%f57, [%rd3];
	min.f32 	%f86, %f86, %f57;
	ld.global.f32 	%f58, [%rd3+4];
	min.f32 	%f85, %f85, %f58;
	ld.global.f32 	%f59, [%rd3+8];
	min.f32 	%f84, %f84, %f59;
$L__BB11_6:
	setp.eq.s32 	%p11, %r8, 1;
	mov.u32 	%r64, %r43;
	@%p11 bra 	$L__BB11_12;
	setp.ge.s32 	%p13, %r43, %r28;
	or.b32  	%r50, %r43, %r61;
	setp.lt.s32 	%p14, %r50, 0;
	or.pred  	%p15, %p13, %p6;
	or.pred  	%p16, %p15, %p14;
	@%p16 bra 	$L__BB11_9;
	ld.global.f32 	%f60, [%rd3+12];
	min.f32 	%f86, %f86, %f60;
	ld.global.f32 	%f61, [%rd3+16];
	min.f32 	%f85, %f85, %f61;
	ld.global.f32 	%f62, [%rd3+20];
	min.f32 	%f84, %f84, %f62;
$L__BB11_9:
	setp.eq.s32 	%p17, %r8, 2;
	mov.u32 	%r64, %r11;
	@%p17 bra 	$L__BB11_12;
	setp.ge.s32 	%p19, %r11, %r28;
	or.b32  	%r51, %r11, %r61;
	setp.lt.s32 	%p20, %r51, 0;
	or.pred  	%p21, %p19, %p6;
	or.pred  	%p22, %p21, %p20;
	mov.u32 	%r64, %r12;
	@%p22 bra 	$L__BB11_12;
	ld.global.f32 	%f63, [%rd3+24];
	min.f32 	%f86, %f86, %f63;
	ld.global.f32 	%f64, [%rd3+28];
	min.f32 	%f85, %f85, %f64;
	ld.global.f32 	%f65, [%rd3+32];
	min.f32 	%f84, %f84, %f65;
	mov.u32 	%r64, %r12;
$L__BB11_12:
	setp.gt.u32 	%p23, %r13, -4;
	@%p23 bra 	$L__BB11_23;
	mad.lo.s32 	%r62, %r64, 3, 6;
$L__BB11_14:
	setp.ge.s32 	%p24, %r61, %r34;
	setp.ge.s32 	%p25, %r64, %r28;
	or.b32  	%r52, %r64, %r61;
	setp.lt.s32 	%p26, %r52, 0;
	or.pred  	%p27, %p25, %p24;
	or.pred  	%p28, %p27, %p26;
	@%p28 bra 	$L__BB11_16;
	add.s32 	%r53, %r62, -6;
	mul.wide.s32 	%rd8, %r53, 4;
	add.s64 	%rd9, %rd2, %rd8;
	ld.global.f32 	%f66, [%rd9];
	min.f32 	%f86, %f86, %f66;
	ld.global.f32 	%f67, [%rd9+4];
	min.f32 	%f85, %f85, %f67;
	ld.global.f32 	%f68, [%rd9+8];
	min.f32 	%f84, %f84, %f68;
$L__BB11_16:
	add.s32 	%r18, %r64, 1;
	setp.ge.s32 	%p30, %r18, %r28;
	or.b32  	%r54, %r18, %r61;
	setp.lt.s32 	%p31, %r54, 0;
	or.pred  	%p32, %p30, %p24;
	or.pred  	%p33, %p32, %p31;
	@%p33 bra 	$L__BB11_18;
	add.s32 	%r55, %r62, -3;
	mul.wide.s32 	%rd10, %r55, 4;
	add.s64 	%rd11, %rd2, %rd10;
	ld.global.f32 	%f69, [%rd11];
	min.f32 	%f86, %f86, %f69;
	ld.global.f32 	%f70, [%rd11+4];
	min.f32 	%f85, %f85, %f70;
	ld.global.f32 	%f71, [%rd11+8];
	min.f32 	%f84, %f84, %f71;
$L__BB11_18:
	add.s32 	%r19, %r18, 1;
	setp.ge.s32 	%p35, %r19, %r28;
	or.b32  	%r56, %r19, %r61;
	setp.lt.s32 	%p36, %r56, 0;
	or.pred  	%p37, %p35, %p24;
	or.pred  	%p38, %p37, %p36;
	@%p38 bra 	$L__BB11_20;
	mul.wide.s32 	%rd12, %r62, 4;
	add.s64 	%rd13, %rd2, %rd12;
	ld.global.f32 	%f72, [%rd13];
	min.f32 	%f86, %f86, %f72;
	ld.global.f32 	%f73, [%rd13+4];
	min.f32 	%f85, %f85, %f73;
	ld.global.f32 	%f74, [%rd13+8];
	min.f32 	%f84, %f84, %f74;
$L__BB11_20:
	add.s32 	%r20, %r19, 1;
	setp.ge.s32 	%p40, %r20, %r28;
	or.b32  	%r57, %r20, %r61;
	setp.lt.s32 	%p41, %r57, 0;
	or.pred  	%p42, %p40, %p24;
	or.pred  	%p43, %p42, %p41;
	@%p43 bra 	$L__BB11_22;
	add.s32 	%r58, %r62, 3;
	mul.wide.s32 	%rd14, %r58, 4;
	add.s64 	%rd15, %rd2, %rd14;
	ld.global.f32 	%f75, [%rd15];
	min.f32 	%f86, %f86, %f75;
	ld.global.f32 	%f76, [%rd15+4];
	min.f32 	%f85, %f85, %f76;
	ld.global.f32 	%f77, [%rd15+8];
	min.f32 	%f84, %f84, %f77;
$L__BB11_22:
	add.s32 	%r62, %r62, 12;
	add.s32 	%r64, %r20, 1;
	setp.lt.s32 	%p44, %r64, %r7;
	@%p44 bra 	$L__BB11_14;
$L__BB11_23:
	add.s32 	%r61, %r61, 1;
	setp.lt.s32 	%p45, %r61, %r14;
	@%p45 bra 	$L__BB11_3;
$L__BB11_24:
	mul.lo.s32 	%r59, %r27, %r40;
	cvt.s64.s32 	%rd16, %r59;
	cvta.to.global.u64 	%rd17, %rd5;
	add.s64 	%rd18, %rd17, %rd16;
	mul.lo.s32 	%r60, %r3, 3;
	mul.wide.s32 	%rd19, %r60, 4;
	add.s64 	%rd20, %rd18, %rd19;
	st.global.f32 	[%rd20], %f86;
	st.global.f32 	[%rd20+4], %f85;
	st.global.f32 	[%rd20+8], %f84;
$L__BB11_25:
	ret;

}


// ===== COMPILED SASS (sm_100) =====

	.target	sm_100

	.elftype	@"ET_EXEC"


//--------------------- .note.nv.tkinfo           --------------------------
	.section	.note.nv.tkinfo,"",@"SHT_NOTE"
	.sectionflags	@"SHF_NOTE_NV_TKINFO"
	.tkinfo
        /*0018*/ 	.word	0x00000002
        /*0030*/ 	.string	""
        /*0030*/ 	.string	"ptxas"
        /*0030*/ 	.string	"Cuda compilation tools, release 13.0, V13.0.88"
        /*0030*/ 	.string	"Build cuda_13.0.r13.0/compiler.36424714_0"
        /*0030*/ 	.string	"-arch sm_100 -m 64 "



//--------------------- .note.nv.cuinfo           --------------------------
	.section	.note.nv.cuinfo,"",@"SHT_NOTE"
	.sectionflags	@"SHF_NOTE_NV_CUINFO"
        /*0018*/ 	.short	0x0002
        /*001a*/ 	.short	0x0064
        /*001c*/ 	.short	0x0082
	.zero		2


//--------------------- .nv.info                  --------------------------
	.section	.nv.info,"",@"SHT_CUDA_INFO"
	.align	4


	//----- nvinfo : EIATTR_REGCOUNT
	.align		4
        /*0000*/ 	.byte	0x04, 0x2f
        /*0002*/ 	.short	(.L_1 - .L_0)
	.align		4
.L_0:
        /*0004*/ 	.word	index@(_Z32nppiFilterMax_8u_C1R_kernel_implPKhiPhiiiiiii)
        /*0008*/ 	.word	0x0000001a


	//----- nvinfo : EIATTR_FRAME_SIZE
	.align		4
.L_1:
        /*000c*/ 	.byte	0x04, 0x11
        /*000e*/ 	.short	(.L_3 - .L_2)
	.align		4
.L_2:
        /*0010*/ 	.word	index@(_Z32nppiFilterMax_8u_C1R_kernel_implPKhiPhiiiiiii)
        /*0014*/ 	.word	0x00000000


	//----- nvinfo : EIATTR_REGCOUNT
	.align		4
.L_3:
        /*0018*/ 	.byte	0x04, 0x2f
        /*001a*/ 	.short	(.L_5 - .L_4)
	.align		4
.L_4:
        /*001c*/ 	.word	index@(_Z32nppiFilterMax_8u_C3R_kernel_implPKhiPhiiiiiii)
        /*0020*/ 	.word	0x00000022


	//----- nvinfo : EIATTR_FRAME_SIZE
	.align		4
.L_5:
        /*0024*/ 	.byte	0x04, 0x11
        /*0026*/ 	.short	(.L_7 - .L_6)
	.align		4
.L_6:
        /*0028*/ 	.word	index@(_Z32nppiFilterMax_8u_C3R_kernel_implPKhiPhiiiiiii)
        /*002c*/ 	.word	0x00000000


	//----- nvinfo : EIATTR_REGCOUNT
	.align		4
.L_7:
        /*0030*/ 	.byte	0x04, 0x2f
        /*0032*/ 	.short	(.L_9 - .L_8)
	.align		4
.L_8:
        /*0034*/ 	.word	index@(_Z32nppiFilterMax_8u_C4R_kernel_implPKhiPhiiiiiii)
        /*0038*/ 	.word	0x00000024


	//----- nvinfo : EIATTR_FRAME_SIZE
	.align		4
.L_9:
        /*003c*/ 	.byte	0x04, 0x11
        /*003e*/ 	.short	(.L_11 - .L_10)
	.align		4
.L_10:
        /*0040*/ 	.word	index@(_Z32nppiFilterMax_8u_C4R_kernel_implPKhiPhiiiiiii)
        /*0044*/ 	.word	0x00000000


	//----- nvinfo : EIATTR_REGCOUNT
	.align		4
.L_11:
        /*0048*/ 	.byte	0x04, 0x2f
        /*004a*/ 	.short	(.L_13 - .L_12)
	.align		4
.L_12:
        /*004c*/ 	.word	index@(_Z33nppiFilterMax_16u_C1R_kernel_implPKtiPtiiiiiii)
        /*0050*/ 	.word	0x0000001e


	//----- nvinfo : EIATTR_FRAME_SIZE
	.align		4
.L_13:
        /*0054*/ 	.byte	0x04, 0x11
        /*0056*/ 	.short	(.L_15 - .L_14)
	.align		4
.L_14:
        /*0058*/ 	.word	index@(_Z33nppiFilterMax_16u_C1R_kernel_implPKtiPtiiiiiii)
        /*005c*/ 	.word	0x00000000


	//----- nvinfo : EIATTR_REGCOUNT
	.align		4
.L_15:
        /*0060*/ 	.byte	0x04, 0x2f
        /*0062*/ 	.short	(.L_17 - .L_16)
	.align		4
.L_16:
        /*0064*/ 	.word	index@(_Z33nppiFilterMax_32f_C1R_kernel_implPKfiPfiiiiiii)
        /*0068*/ 	.word	0x0000001b


	//----- nvinfo : EIATTR_FRAME_SIZE
	.align		4
.L_17:
        /*006c*/ 	.byte	0x04, 0x11
        /*006e*/ 	.short	(.L_19 - .L_18)
	.align		4
.L_18:
        /*0070*/ 	.word	index@(_Z33nppiFilterMax_32f_C1R_kernel_implPKfiPfiiiiiii)
        /*0074*/ 	.word	0x00000000


	//----- nvinfo : EIATTR_REGCOUNT
	.align		4
.L_19:
        /*0078*/ 	.byte	0x04, 0x2f
        /*007a*/ 	.short	(.L_21 - .L_20)
	.align		4
.L_20:
        /*007c*/ 	.word	index@(_Z33nppiFilterMax_32f_C3R_kernel_implPKfiPfiiiiiii)
        /*0080*/ 	.word	0x00000020


	//----- nvinfo : EIATTR_FRAME_SIZE
	.align		4
.L_21:
        /*0084*/ 	.byte	0x04, 0x11
        /*0086*/ 	.short	(.L_23 - .L_22)
	.align		4
.L_22:
        /*0088*/ 	.word	index@(_Z33nppiFilterMax_32f_C3R_kernel_implPKfiPfiiiiiii)
        /*008c*/ 	.word	0x00000000


	//----- nvinfo : EIATTR_REGCOUNT
	.align		4
.L_23:
        /*0090*/ 	.byte	0x04, 0x2f
        /*0092*/ 	.short	(.L_25 - .L_24)
	.align		4
.L_24:
        /*0094*/ 	.word	index@(_Z32nppiFilterMin_8u_C1R_kernel_implPKhiPhiiiiiii)
        /*0098*/ 	.word	0x0000001a


	//----- nvinfo : EIATTR_FRAME_SIZE
	.align		4
.L_25:
        /*009c*/ 	.byte	0x04, 0x11
        /*009e*/ 	.short	(.L_27 - .L_26)
	.align		4
.L_26:
        /*00a0*/ 	.word	index@(_Z32nppiFilterMin_8u_C1R_kernel_implPKhiPhiiiiiii)
        /*00a4*/ 	.word	0x00000000


	//----- nvinfo : EIATTR_REGCOUNT
	.align		4
.L_27:
        /*00a8*/ 	.byte	0x04, 0x2f
        /*00aa*/ 	.short	(.L_29 - .L_28)
	.align		4
.L_28:
        /*00ac*/ 	.word	index@(_Z32nppiFilterMin_8u_C3R_kernel_implPKhiPhiiiiiii)
        /*00b0*/ 	.word	0x00000022


	//----- nvinfo : EIATTR_FRAME_SIZE
	.align		4
.L_29:
        /*00b4*/ 	.byte	0x04, 0x11
        /*00b6*/ 	.short	(.L_31 - .L_30)
	.align		4
.L_30:
        /*00b8*/ 	.word	index@(_Z32nppiFilterMin_8u_C3R_kernel_implPKhiPhiiiiiii)
        /*00bc*/ 	.word	0x00000000


	//----- nvinfo : EIATTR_REGCOUNT
	.align		4
.L_31:
        /*00c0*/ 	.byte	0x04, 0x2f
        /*00c2*/ 	.short	(.L_33 - .L_32)
	.align		4
.L_32:
        /*00c4*/ 	.word	index@(_Z32nppiFilterMin_8u_C4R_kernel_implPKhiPhiiiiiii)
        /*00c8*/ 	.word	0x00000024


	//----- nvinfo : EIATTR_FRAME_SIZE
	.align		4
.L_33:
        /*00cc*/ 	.byte	0x04, 0x11
        /*00ce*/ 	.short	(.L_35 - .L_34)
	.align		4
.L_34:
        /*00d0*/ 	.word	index@(_Z32nppiFilterMin_8u_C4R_kernel_implPKhiPhiiiiiii)
        /*00d4*/ 	.word	0x00000000


	//----- nvinfo : EIATTR_REGCOUNT
	.align		4
.L_35:
        /*00d8*/ 	.byte	0x04, 0x2f
        /*00da*/ 	.short	(.L_37 - .L_36)
	.align		4
.L_36:
        /*00dc*/ 	.word	index@(_Z33nppiFilterMin_16u_C1R_kernel_implPKtiPtiiiiiii)
        /*00e0*/ 	.word	0x0000001e


	//----- nvinfo : EIATTR_FRAME_SIZE
	.align		4
.L_37:
        /*00e4*/ 	.byte	0x04, 0x11
        /*00e6*/ 	.short	(.L_39 - .L_38)
	.align		4
.L_38:
        /*00e8*/ 	.word	index@(_Z33nppiFilterMin_16u_C1R_kernel_implPKtiPtiiiiiii)
        /*00ec*/ 	.word	0x00000000


	//----- nvinfo : EIATTR_REGCOUNT
	.align		4
.L_39:
        /*00f0*/ 	.byte	0x04, 0x2f
        /*00f2*/ 	.short	(.L_41 - .L_40)
	.align		4
.L_40:
        /*00f4*/ 	.word	index@(_Z33nppiFilterMin_32f_C1R_kernel_implPKfiPfiiiiiii)
        /*00f8*/ 	.word	0x0000001b


	//----- nvinfo : EIATTR_FRAME_SIZE
	.align		4
.L_41:
        /*00fc*/ 	.byte	0x04, 0x11
        /*00fe*/ 	.short	(.L_43 - .L_42)
	.align		4
.L_42:
        /*0100*/ 	.word	index@(_Z33nppiFilterMin_32f_C1R_kernel_implPKfiPfiiiiiii)
        /*0104*/ 	.word	0x00000000


	//----- nvinfo : EIATTR_REGCOUNT
	.align		4
.L_43:
        /*0108*/ 	.byte	0x04, 0x2f
        /*010a*/ 	.short	(.L_45 - .L_44)
	.align		4
.L_44:
        /*010c*/ 	.word	index@(_Z33nppiFilterMin_32f_C3R_kernel_implPKfiPfiiiiiii)
        /*0110*/ 	.word	0x00000020


	//----- nvinfo : EIATTR_FRAME_SIZE
	.align		4
.L_45:
        /*0114*/ 	.byte	0x04, 0x11
        /*0116*/ 	.short	(.L_47 - .L_46)
	.align		4
.L_46:
        /*0118*/ 	.word	index@(_Z33nppiFilterMin_32f_C3R_kernel_implPKfiPfiiiiiii)
        /*011c*/ 	.word	0x00000000


	//----- nvinfo : EIATTR_MIN_STACK_SIZE
	.align		4
.L_47:
        /*0120*/ 	.byte	0x04, 0x12
        /*0122*/ 	.short	(.L_49 - .L_48)
	.align		4
.L_48:
        /*0124*/ 	.word	index@(_Z33nppiFilterMin_32f_C3R_kernel_implPKfiPfiiiiiii)
        /*0128*/ 	.word	0x00000000


	//----- nvinfo : EIATTR_MIN_STACK_SIZE
	.align		4
.L_49:
        /*012c*/ 	.byte	0x04, 0x12
        /*012e*/ 	.short	(.L_51 - .L_50)
	.align		4
.L_50:
        /*0130*/ 	.word	index@(_Z33nppiFilterMin_32f_C1R_kernel_implPKfiPfiiiiiii)
        /*0134*/ 	.word	0x00000000


	//----- nvinfo : EIATTR_MIN_STACK_SIZE
	.align		4
.L_51:
        /*0138*/ 	.byte	0x04, 0x12
        /*013a*/ 	.short	(.L_53 - .L_52)
	.align		4
.L_52:
        /*013c*/ 	.word	index@(_Z33nppiFilterMin_16u_C1R_kernel_implPKtiPtiiiiiii)
        /*0140*/ 	.word	0x00000000


	//----- nvinfo : EIATTR_MIN_STACK_SIZE
	.align		4
.L_53:
        /*0144*/ 	.byte	0x04, 0x12
        /*0146*/ 	.short	(.L_55 - .L_54)
	.align		4
.L_54:
        /*0148*/ 	.word	index@(_Z32nppiFilterMin_8u_C4R_kernel_implPKhiPhiiiiiii)
        /*014c*/ 	.word	0x00000000


	//----- nvinfo : EIATTR_MIN_STACK_SIZE
	.align		4
.L_55:
        /*0150*/ 	.byte	0x04, 0x12
        /*0152*/ 	.short	(.L_57 - .L_56)
	.align		4
.L_56:
        /*0154*/ 	.word	index@(_Z32nppiFilterMin_8u_C3R_kernel_implPKhiPhiiiiiii)
        /*0158*/ 	.word	0x00000000


	//----- nvinfo : EIATTR_MIN_STACK_SIZE
	.align		4
.L_57:
        /*015c*/ 	.byte	0x04, 0x12
        /*015e*/ 	.short	(.L_59 - .L_58)
	.align		4
.L_58:
        /*0160*/ 	.word	index@(_Z32nppiFilterMin_8u_C1R_kernel_implPKhiPhiiiiiii)
        /*0164*/ 	.word	0x00000000


	//----- nvinfo : EIATTR_MIN_STACK_SIZE
	.align		4
.L_59:
        /*0168*/ 	.byte	0x04, 0x12
        /*016a*/ 	.short	(.L_61 - .L_60)
	.align		4
.L_60:
        /*016c*/ 	.word	index@(_Z33nppiFilterMax_32f_C3R_kernel_implPKfiPfiiiiiii)
        /*0170*/ 	.word	0x00000000


	//----- nvinfo : EIATTR_MIN_STACK_SIZE
	.align		4
.L_61:
        /*0174*/ 	.byte	0x04, 0x12
        /*0176*/ 	.short	(.L_63 - .L_62)
	.align		4
.L_62:
        /*0178*/ 	.word	index@(_Z33nppiFilterMax_32f_C1R_kernel_implPKfiPfiiiiiii)
        /*017c*/ 	.word	0x00000000


	//----- nvinfo : EIATTR_MIN_STACK_SIZE
	.align		4
.L_63:
        /*0180*/ 	.byte	0x04, 0x12
        /*0182*/ 	.short	(.L_65 - .L_64)
	.align		4
.L_64:
        /*0184*/ 	.word	index@(_Z33nppiFilterMax_16u_C1R_kernel_implPKtiPtiiiiiii)
        /*0188*/ 	.word	0x00000000


	//----- nvinfo : EIATTR_MIN_STACK_SIZE
	.align		4
.L_65:
        /*018c*/ 	.byte	0x04, 0x12
        /*018e*/ 	.short	(.L_67 - .L_66)
	.align		4
.L_66:
        /*0190*/ 	.word	index@(_Z32nppiFilterMax_8u_C4R_kernel_implPKhiPhiiiiiii)
        /*0194*/ 	.word	0x00000000


	//----- nvinfo : EIATTR_MIN_STACK_SIZE
	.align		4
.L_67:
        /*0198*/ 	.byte	0x04, 0x12
        /*019a*/ 	.short	(.L_69 - .L_68)
	.align		4
.L_68:
        /*019c*/ 	.word	index@(_Z32nppiFilterMax_8u_C3R_kernel_implPKhiPhiiiiiii)
        /*01a0*/ 	.word	0x00000000


	//----- nvinfo : EIATTR_MIN_STACK_SIZE
	.align		4
.L_69:
        /*01a4*/ 	.byte	0x04, 0x12
        /*01a6*/ 	.short	(.L_71 - .L_70)
	.align		4
.L_70:
        /*01a8*/ 	.word	index@(_Z32nppiFilterMax_8u_C1R_kernel_implPKhiPhiiiiiii)
        /*01ac*/ 	.word	0x00000000
.L_71:


//--------------------- .nv.compat                --------------------------
	.section	.nv.compat,"",@"SHT_CUDA_COMPAT_INFO"
	.align	4
        /*0000*/ 	.byte	0x02, 0x09, 0x00, 0x00, 0x02, 0x02, 0x01, 0x00, 0x02, 0x05, 0x05, 0x00, 0x03, 0x07, 0x01, 0x01
        /*0010*/ 	.byte	0x02, 0x03, 0x00, 0x00, 0x02, 0x06, 0x01, 0x00, 0x04, 0x0b, 0x08, 0x00, 0x09, 0x00, 0x00, 0x00
        /*0020*/ 	.byte	0x00, 0x00, 0x00, 0x00


//--------------------- .nv.info._Z33nppiFilterMin_32f_C3R_kernel_implPKfiPfiiiiiii --------------------------
	.section	.nv.info._Z33nppiFilterMin_32f_C3R_kernel_implPKfiPfiiiiiii,"",@"SHT_CUDA_INFO"
	.sectionflags	@""
	.align	4


	//----- nvinfo : EIATTR_CUDA_API_VERSION
	.align		4
        /*0000*/ 	.byte	0x04, 0x37
        /*0002*/ 	.short	(.L_73 - .L_72)
.L_72:
        /*0004*/ 	.word	0x00000082


	//----- nvinfo : EIATTR_KPARAM_INFO
	.align		4
.L_73:
        /*0008*/ 	.byte	0x04, 0x17
        /*000a*/ 	.short	(.L_75 - .L_74)
.L_74:
        /*000c*/ 	.word	0x00000000
        /*0010*/ 	.short	0x0009
        /*0012*/ 	.short	0x0030
        /*0014*/ 	.byte	0x00, 0xf0, 0x11, 0x00


	//----- nvinfo : EIATTR_KPARAM_INFO
	.align		4
.L_75:
        /*0018*/ 	.byte	0x04, 0x17
        /*001a*/ 	.short	(.L_77 - .L_76)
.L_76:
        /*001c*/ 	.word	0x00000000
        /*0020*/ 	.short	0x0008
        /*0022*/ 	.short	0x002c
        /*0024*/ 	.byte	0x00, 0xf0, 0x11, 0x00


	//----- nvinfo : EIATTR_KPARAM_INFO
	.align		4
.L_77:
        /*0028*/ 	.byte	0x04, 0x17
        /*002a*/ 	.short	(.L_79 - .L_78)
.L_78:
        /*002c*/ 	.word	0x00000000
        /*0030*/ 	.short	0x0007
        /*0032*/ 	.short	0x0028
        /*0034*/ 	.byte	0x00, 0xf0, 0x11, 0x00


	//----- nvinfo : EIATTR_KPARAM_INFO
	.align		4
.L_79:
        /*0038*/ 	.byte	0x04, 0x17
        /*003a*/ 	.short	(.L_81 - .L_80)
.L_80:
        /*003c*/ 	.word	0x00000000
        /*0040*/ 	.short	0x0006
        /*0042*/ 	.short	0x0024
        /*0044*/ 	.byte	0x00, 0xf0, 0x11, 0x00


	//----- nvinfo : EIATTR_KPARAM_INFO
	.align		4
.L_81:
        /*0048*/ 	.byte	0x04, 0x17
        /*004a*/ 	.short	(.L_83 - .L_82)
.L_82:
        /*004c*/ 	.word	0x00000000
        /*0050*/ 	.short	0x0005
        /*0052*/ 	.short	0x0020
        /*0054*/ 	.byte	0x00, 0xf0, 0x11, 0x00


	//----- nvinfo : EIATTR_KPARAM_INFO
	.align		4
.L_83:
        /*0058*/ 	.byte	0x04, 0x17
        /*005a*/ 	.short	(.L_85 - .L_84)
.L_84:
        /*005c*/ 	.word	0x00000000
        /*0060*/ 	.short	0x0004
        /*0062*/ 	.short	0x001c
        /*0064*/ 	.byte	0x00, 0xf0, 0x11, 0x00


	//----- nvinfo : EIATTR_KPARAM_INFO
	.align		4
.L_85:
        /*0068*/ 	.byte	0x04, 0x17
        /*006a*/ 	.short	(.L_87 - .L_86)
.L_86:
        /*006c*/ 	.word	0x00000000
        /*0070*/ 	.short	0x0003
        /*0072*/ 	.short	0x0018
        /*0074*/ 	.byte	0x00, 0xf0, 0x11, 0x00


	//----- nvinfo : EIATTR_KPARAM_INFO
	.align		4
.L_87:
        /*0078*/ 	.byte	0x04, 0x17
        /*007a*/ 	.short	(.L_89 - .L_88)
.L_88:
        /*007c*/ 	.word	0x00000000
        /*0080*/ 	.short	0x0002
        /*0082*/ 	.short	0x0010
        /*0084*/ 	.byte	0x00, 0xf5, 0x21, 0x00


	//----- nvinfo : EIATTR_KPARAM_INFO
	.align		4
.L_89:
        /*0088*/ 	.byte	0x04, 0x17
        /*008a*/ 	.short	(.L_91 - .L_90)
.L_90:
        /*008c*/ 	.word	0x00000000
        /*0090*/ 	.short	0x0001
        /*0092*/ 	.short	0x0008
        /*0094*/ 	.byte	0x00, 0xf0, 0x11, 0x00


	//----- nvinfo : EIATTR_KPARAM_INFO
	.align		4
.L_91:
        /*0098*/ 	.byte	0x04, 0x17
        /*009a*/ 	.short	(.L_93 - .L_92)
.L_92:
        /*009c*/ 	.word	0x00000000
        /*00a0*/ 	.short	0x0000
        /*00a2*/ 	.short	0x0000
        /*00a4*/ 	.byte	0x00, 0xf5, 0x21, 0x00


	//----- nvinfo : EIATTR_SPARSE_MMA_MASK
	.align		4
.L_93:
        /*00a8*/ 	.byte	0x03, 0x50
        /*00aa*/ 	.short	0x0000


	//----- nvinfo : EIATTR_MAXREG_COUNT
	.align		4
        /*00ac*/ 	.byte	0x03, 0x1b
        /*00ae*/ 	.short	0x00ff


	//----- nvinfo : EIATTR_MERCURY_ISA_VERSION
	.align		4
        /*00b0*/ 	.byte	0x03, 0x5f
        /*00b2*/ 	.short	0x0101


	//----- nvinfo : EIATTR_VRC_CTA_INIT_COUNT
	.align		4
        /*00b4*/ 	.byte	0x02, 0x4a
	.zero		1
	.zero		1


	//----- nvinfo : EIATTR_EXIT_INSTR_OFFSETS
	.align		4
        /*00b8*/ 	.byte	0x04, 0x1c
        /*00ba*/ 	.short	(.L_95 - .L_94)


	//   ....[0]....
.L_94:
        /*00bc*/ 	.word	0x000000e0


	//   ....[1]....
        /*00c0*/ 	.word	0x00000aa0


	//----- nvinfo : EIATTR_CRS_STACK_SIZE
	.align		4
.L_95:
        /*00c4*/ 	.byte	0x04, 0x1e
        /*00c6*/ 	.short	(.L_97 - .L_96)
.L_96:
        /*00c8*/ 	.word	0x00000000


	//----- nvinfo : EIATTR_CBANK_PARAM_SIZE
	.align		4
.L_97:
        /*00cc*/ 	.byte	0x03, 0x19
        /*00ce*/ 	.short	0x0034


	//----- nvinfo : EIATTR_PARAM_CBANK
	.align		4
        /*00d0*/ 	.byte	0x04, 0x0a
        /*00d2*/ 	.short	(.L_99 - .L_98)
	.align		4
.L_98:
        /*00d4*/ 	.word	index@(.nv.constant0._Z33nppiFilterMin_32f_C3R_kernel_implPKfiPfiiiiiii)
        /*00d8*/ 	.short	0x0380
        /*00da*/ 	.short	0x0034


	//----- nvinfo : EIATTR_SW_WAR
	.align		4
.L_99:
        /*00dc*/ 	.byte	0x04, 0x36
        /*00de*/ 	.short	(.L_101 - .L_100)
.L_100:
        /*00e0*/ 	.word	0x00000008
.L_101:


//--------------------- .nv.info._Z33nppiFilterMin_32f_C1R_kernel_implPKfiPfiiiiiii --------------------------
	.section	.nv.info._Z33nppiFilterMin_32f_C1R_kernel_implPKfiPfiiiiiii,"",@"SHT_CUDA_INFO"
	.sectionflags	@""
	.align	4


	//----- nvinfo : EIATTR_CUDA_API_VERSION
	.align		4
        /*0000*/ 	.byte	0x04, 0x37
        /*0002*/ 	.short	(.L_103 - .L_102)
.L_102:
        /*0004*/ 	.word	0x00000082


	//----- nvinfo : EIATTR_KPARAM_INFO
	.align		4
.L_103:
        /*0008*/ 	.byte	0x04, 0x17
        /*000a*/ 	.short	(.L_105 - .L_104)
.L_104:
        /*000c*/ 	.word	0x00000000
        /*0010*/ 	.short	0x0009
        /*0012*/ 	.short	0x0030
        /*0014*/ 	.byte	0x00, 0xf0, 0x11, 0x00


	//----- nvinfo : EIATTR_KPARAM_INFO
	.align		4
.L_105:
        /*0018*/ 	.byte	0x04, 0x17
        /*001a*/ 	.short	(.L_107 - .L_106)
.L_106:
        /*001c*/ 	.word	0x00000000
        /*0020*/ 	.short	0x0008
        /*0022*/ 	.short	0x002c
        /*0024*/ 	.byte	0x00, 0xf0, 0x11, 0x00


	//----- nvinfo : EIATTR_KPARAM_INFO
	.align		4
.L_107:
        /*0028*/ 	.byte	0x04, 0x17
        /*002a*/ 	.short	(.L_109 - .L_108)
.L_108:
        /*002c*/ 	.word	0x00000000
        /*0030*/ 	.short	0x0007
        /*0032*/ 	.short	0x0028
        /*0034*/ 	.byte	0x00, 0xf0, 0x11, 0x00


	//----- nvinfo : EIATTR_KPARAM_INFO
	.align		4
.L_109:
        /*0038*/ 	.byte	0x04, 0x17
        /*003a*/ 	.short	(.L_111 - .L_110)
.L_110:
        /*003c*/ 	.word	0x00000000
        /*0040*/ 	.short	0x0006
        /*0042*/ 	.short	0x0024
        /*0044*/ 	.byte	0x00, 0xf0, 0x11, 0x00


	//----- nvinfo : EIATTR_KPARAM_INFO
	.align		4
.L_111:
        /*0048*/ 	.byte	0x04, 0x17
        /*004a*/ 	.short	(.L_113 - .L_112)
.L_112:
        /*004c*/ 	.word	0x00000000
        /*0050*/ 	.short	0x0005
        /*0052*/ 	.short	0x0020
        /*0054*/ 	.byte	0x00, 0xf0, 0x11, 0x00


	//----- nvinfo : EIATTR_KPARAM_INFO
	.align		4
.L_113:
        /*0058*/ 	.byte	0x04, 0x17
        /*005a*/ 	.short	(.L_115 - .L_114)
.L_114:
        /*005c*/ 	.word	0x00000000
        /*0060*/ 	.short	0x0004
        /*0062*/ 	.short	0x001c
        /*0064*/ 	.byte	0x00, 0xf0, 0x11, 0x00


	//----- nvinfo : EIATTR_KPARAM_INFO
	.align		4
.L_115:
        /*0068*/ 	.byte	0x04, 0x17
        /*006a*/ 	.short	(.L_117 - .L_116)
.L_116:
        /*006c*/ 	.word	0x00000000
        /*0070*/ 	.short	0x0003
        /*0072*/ 	.short	0x0018
        /*0074*/ 	.byte	0x00, 0xf0, 0x11, 0x00


	//----- nvinfo : EIATTR_KPARAM_INFO
	.align		4
.L_117:
        /*0078*/ 	.byte	0x04, 0x17
        /*007a*/ 	.short	(.L_119 - .L_118)
.L_118:
        /*007c*/ 	.word	0x00000000
        /*0080*/ 	.short	0x0002
        /*0082*/ 	.short	0x0010
        /*0084*/ 	.byte	0x00, 0xf5, 0x21, 0x00


	//----- nvinfo : EIATTR_KPARAM_INFO
	.align		4
.L_119:
        /*0088*/ 	.byte	0x04, 0x17
        /*008a*/ 	.short	(.L_121 - .L_120)
.L_120:
        /*008c*/ 	.word	0x00000000
        /*0090*/ 	.short	0x0001
        /*0092*/ 	.short	0x0008
        /*0094*/ 	.byte	0x00, 0xf0, 0x11, 0x00


	//----- nvinfo : EIATTR_KPARAM_INFO
	.align		4
.L_121:
        /*0098*/ 	.byte	0x04, 0x17
        /*009a*/ 	.short	(.L_123 - .L_122)
.L_122:
        /*009c*/ 	.word	0x00000000
        /*00a0*/ 	.short	0x0000
        /*00a2*/ 	.short	0x0000
        /*00a4*/ 	.byte	0x00, 0xf5, 0x21, 0x00


	//----- nvinfo : EIATTR_SPARSE_MMA_MASK
	.align		4
.L_123:
        /*00a8*/ 	.byte	0x03, 0x50
        /*00aa*/ 	.short	0x0000


	//----- nvinfo : EIATTR_MAXREG_COUNT
	.align		4
        /*00ac*/ 	.byte	0x03, 0x1b
        /*00ae*/ 	.short	0x00ff


	//----- nvinfo : EIATTR_MERCURY_ISA_VERSION
	.align		4
        /*00b0*/ 	.byte	0x03, 0x5f
        /*00b2*/ 	.short	0x0101


	//----- nvinfo : EIATTR_VRC_CTA_INIT_COUNT
	.align		4
        /*00b4*/ 	.byte	0x02, 0x4a
	.zero		1
	.zero		1


	//----- nvinfo : EIATTR_EXIT_INSTR_OFFSETS
	.align		4
        /*00b8*/ 	.byte	0x04, 0x1c
        /*00ba*/ 	.short	(.L_125 - .L_124)


	//   ....[0]....
.L_124:
        /*00bc*/ 	.word	0x000000e0


	//   ....[1]....
        /*00c0*/ 	.word	0x00000be0


	//----- nvinfo : EIATTR_CRS_STACK_SIZE
	.align		4
.L_125:
        /*00c4*/ 	.byte	0x04, 0x1e
        /*00c6*/ 	.short	(.L_127 - .L_126)
.L_126:
        /*00c8*/ 	.word	0x00000000


	//----- nvinfo : EIATTR_CBANK_PARAM_SIZE
	.align		4
.L_127:
        /*00cc*/ 	.byte	0x03, 0x19
        /*00ce*/ 	.short	0x0034


	//----- nvinfo : EIATTR_PARAM_CBANK
	.align		4
        /*00d0*/ 	.byte	0x04, 0x0a
        /*00d2*/ 	.short	(.L_129 - .L_128)
	.align		4
.L_128:
        /*00d4*/ 	.word	index@(.nv.constant0._Z33nppiFilterMin_32f_C1R_kernel_implPKfiPfiiiiiii)
        /*00d8*/ 	.short	0x0380
        /*00da*/ 	.short	0x0034


	//----- nvinfo : EIATTR_SW_WAR
	.align		4
.L_129:
        /*00dc*/ 	.byte	0x04, 0x36
        /*00de*/ 	.short	(.L_131 - .L_130)
.L_130:
        /*00e0*/ 	.word	0x00000008
.L_131:


//--------------------- .nv.info._Z33nppiFilterMin_16u_C1R_kernel_implPKtiPtiiiiiii --------------------------
	.section	.nv.info._Z33nppiFilterMin_16u_C1R_kernel_implPKtiPtiiiiiii,"",@"SHT_CUDA_INFO"
	.sectionflags	@""
	.align	4


	//----- nvinfo : EIATTR_CUDA_API_VERSION
	.align		4
        /*0000*/ 	.byte	0x04, 0x37
        /*0002*/ 	.short	(.L_133 - .L_132)
.L_132:
        /*0004*/ 	.word	0x00000082


	//----- nvinfo : EIATTR_KPARAM_INFO
	.align		4
.L_133:
        /*0008*/ 	.byte	0x04, 0x17
        /*000a*/ 	.short	(.L_135 - .L_134)
.L_134:
        /*000c*/ 	.word	0x00000000
        /*0010*/ 	.short	0x0009
        /*0012*/ 	.short	0x0030
        /*0014*/ 	.byte	0x00, 0xf0, 0x11, 0x00


	//----- nvinfo : EIATTR_KPARAM_INFO
	.align		4
.L_135:
        /*0018*/ 	.byte	0x04, 0x17
        /*001a*/ 	.short	(.L_137 - .L_136)
.L_136:
        /*001c*/ 	.word	0x00000000
        /*0020*/ 	.short	0x0008
        /*0022*/ 	.short	0x002c
        /*0024*/ 	.byte	0x00, 0xf0, 0x11, 0x00


	//----- nvinfo : EIATTR_KPARAM_INFO
	.align		4
.L_137:
        /*0028*/ 	.byte	0x04, 0x17
        /*002a*/ 	.short	(.L_139 - .L_138)
.L_138:
        /*002c*/ 	.word	0x00000000
        /*0030*/ 	.short	0x0007
        /*0032*/ 	.short	0x0028
        /*0034*/ 	.byte	0x00, 0xf0, 0x11, 0x00


	//----- nvinfo : EIATTR_KPARAM_INFO
	.align		4
.L_139:
        /*0038*/ 	.byte	0x04, 0x17
        /*003a*/ 	.short	(.L_141 - .L_140)
.L_140:
        /*003c*/ 	.word	0x00000000
        /*0040*/ 	.short	0x0006
        /*0042*/ 	.short	0x0024
        /*0044*/ 	.byte	0x00, 0xf0, 0x11, 0x00


	//----- nvinfo : EIATTR_KPARAM_INFO
	.align		4
.L_141:
        /*0048*/ 	.byte	0x04, 0x17
        /*004a*/ 	.short	(.L_143 - .L_142)
.L_142:
        /*004c*/ 	.word	0x00000000
        /*0050*/ 	.short	0x0005
        /*0052*/ 	.short	0x0020
        /*0054*/ 	.byte	0x00, 0xf0, 0x11, 0x00


	//----- nvinfo : EIATTR_KPARAM_INFO
	.align		4
.L_143:
        /*0058*/ 	.byte	0x04, 0x17
        /*005a*/ 	.short	(.L_145 - .L_144)
.L_144:
        /*005c*/ 	.word	0x00000000
        /*0060*/ 	.short	0x0004
        /*0062*/ 	.short	0x001c
        /*0064*/ 	.byte	0x00, 0xf0, 0x11, 0x00


	//----- nvinfo : EIATTR_KPARAM_INFO
	.align		4
.L_145:
        /*0068*/ 	.byte	0x04, 0x17
        /*006a*/ 	.short	(.L_147 - .L_146)
.L_146:
        /*006c*/ 	.word	0x00000000
        /*0070*/ 	.short	0x0003
        /*0072*/ 	.short	0x0018
        /*0074*/ 	.byte	0x00, 0xf0, 0x11, 0x00


	//----- nvinfo : EIATTR_KPARAM_INFO
	.align		4
.L_147:
        /*0078*/ 	.byte	0x04, 0x17
        /*007a*/ 	.short	(.L_149 - .L_148)
.L_148:
        /*007c*/ 	.word	0x00000000
        /*0080*/ 	.short	0x0002
        /*0082*/ 	.short	0x0010
        /*0084*/ 	.byte	0x00, 0xf5, 0x21, 0x00


	//----- nvinfo : EIATTR_KPARAM_INFO
	.align		4
.L_149:
        /*0088*/ 	.byte	0x04, 0x17
        /*008a*/ 	.short	(.L_151 - .L_150)
.L_150:
        /*008c*/ 	.word	0x00000000
        /*0090*/ 	.short	0x0001
        /*0092*/ 	.short	0x0008
        /*0094*/ 	.byte	0x00, 0xf0, 0x11, 0x00


	//----- nvinfo : EIATTR_KPARAM_INFO
	.align		4
.L_151:
        /*0098*/ 	.byte	0x04, 0x17
        /*009a*/ 	.short	(.L_153 - .L_152)
.L_152:
        /*009c*/ 	.word	0x00000000
        /*00a0*/ 	.short	0x0000
        /*00a2*/ 	.short	0x0000
        /*00a4*/ 	.byte	0x00, 0xf5, 0x21, 0x00


	//----- nvinfo : EIATTR_SPARSE_MMA_MASK
	.align		4
.L_153:
        /*00a8*/ 	.byte	0x03, 0x50
        /*00aa*/ 	.short	0x0000


	//----- nvinfo : EIATTR_MAXREG_COUNT
	.align		4
        /*00ac*/ 	.byte	0x03, 0x1b
        /*00ae*/ 	.short	0x00ff


	//----- nvinfo : EIATTR_MERCURY_ISA_VERSION
	.align		4
        /*00b0*/ 	.byte	0x03, 0x5f
        /*00b2*/ 	.short	0x0101


	//----- nvinfo : EIATTR_VRC_CTA_INIT_COUNT
	.align		4
        /*00b4*/ 	.byte	0x02, 0x4a
	.zero		1
	.zero		1


	//----- nvinfo : EIATTR_EXIT_INSTR_OFFSETS
	.align		4
        /*00b8*/ 	.byte	0x04, 0x1c
        /*00ba*/ 	.short	(.L_155 - .L_154)


	//   ....[0]....
.L_154:
        /*00bc*/ 	.word	0x000000e0


	//   ....[1]....
        /*00c0*/ 	.word	0x00000be0


	//----- nvinfo : EIATTR_CRS_STACK_SIZE
	.align		4
.L_155:
        /*00c4*/ 	.byte	0x04, 0x1e
        /*00c6*/ 	.short	(.L_157 - .L_156)
.L_156:
        /*00c8*/ 	.word	0x00000000


	//----- nvinfo : EIATTR_CBANK_PARAM_SIZE
	.align		4
.L_157:
        /*00cc*/ 	.byte	0x03, 0x19
        /*00ce*/ 	.short	0x0034


	//----- nvinfo : EIATTR_PARAM_CBANK
	.align		4
        /*00d0*/ 	.byte	0x04, 0x0a
        /*00d2*/ 	.short	(.L_159 - .L_158)
	.align		4
.L_158:
        /*00d4*/ 	.word	index@(.nv.constant0._Z33nppiFilterMin_16u_C1R_kernel_implPKtiPtiiiiiii)
        /*00d8*/ 	.short	0x0380
        /*00da*/ 	.short	0x0034


	//----- nvinfo : EIATTR_SW_WAR
	.align		4
.L_159:
        /*00dc*/ 	.byte	0x04, 0x36
        /*00de*/ 	.short	(.L_161 - .L_160)
.L_160:
        /*00e0*/ 	.word	0x00000008
.L_161:


//--------------------- .nv.info._Z32nppiFilterMin_8u_C4R_kernel_implPKhiPhiiiiiii --------------------------
	.section	.nv.info._Z32nppiFilterMin_8u_C4R_kernel_implPKhiPhiiiiiii,"",@"SHT_CUDA_INFO"
	.sectionflags	@""
	.align	4


	//----- nvinfo : EIATTR_CUDA_API_VERSION
	.align		4
        /*0000*/ 	.byte	0x04, 0x37
        /*0002*/ 	.short	(.L_163 - .L_162)
.L_162:
        /*0004*/ 	.word	0x00000082


	//----- nvinfo : EIATTR_KPARAM_INFO
	.align		4
.L_163:
        /*0008*/ 	.byte	0x04, 0x17
        /*000a*/ 	.short	(.L_165 - .L_164)
.L_164:
        /*000c*/ 	.word	0x00000000
        /*0010*/ 	.short	0x0009
        /*0012*/ 	.short	0x0030
        /*0014*/ 	.byte	0x00, 0xf0, 0x11, 0x00


	//----- nvinfo : EIATTR_KPARAM_INFO
	.align		4
.L_165:
        /*0018*/ 	.byte	0x04, 0x17
        /*001a*/ 	.short	(.L_167 - .L_166)
.L_166:
        /*001c*/ 	.word	0x00000000
        /*0020*/ 	.short	0x0008
        /*0022*/ 	.short	0x002c
        /*0024*/ 	.byte	0x00, 0xf0, 0x11, 0x00


	//----- nvinfo : EIATTR_KPARAM_INFO
	.align		4
.L_167:
        /*0028*/ 	.byte	0x04, 0x17
        /*002a*/ 	.short	(.L_169 - .L_168)
.L_168:
        /*002c*/ 	.word	0x00000000
        /*0030*/ 	.short	0x0007
        /*0032*/ 	.short	0x0028
        /*0034*/ 	.byte	0x00, 0xf0, 0x11, 0x00


	//----- nvinfo : EIATTR_KPARAM_INFO
	.align		4
.L_169:
        /*0038*/ 	.byte	0x04, 0x17
        /*003a*/ 	.short	(.L_171 - .L_170)
.L_170:
        /*003c*/ 	.word	0x00000000
        /*0040*/ 	.short	0x0006
        /*0042*/ 	.short	0x0024
        /*0044*/ 	.byte	0x00, 0xf0, 0x11, 0x00


	//----- nvinfo : EIATTR_KPARAM_INFO
	.align		4
.L_171:
        /*0048*/ 	.byte	0x04, 0x17
        /*004a*/ 	.short	(.L_173 - .L_172)
.L_172:
        /*004c*/ 	.word	0x00000000
        /*0050*/ 	.short	0x0005
        /*0052*/ 	.short	0x0020
        /*0054*/ 	.byte	0x00, 0xf0, 0x11, 0x00


	//----- nvinfo : EIATTR_KPARAM_INFO
	.align		4
.L_173:
        /*0058*/ 	.byte	0x04, 0x17
        /*005a*/ 	.short	(.L_175 - .L_174)
.L_174:
        /*005c*/ 	.word	0x00000000
        /*0060*/ 	.short	0x0004
        /*0062*/ 	.short	0x001c
        /*0064*/ 	.byte	0x00, 0xf0, 0x11, 0x00


	//----- nvinfo : EIATTR_KPARAM_INFO
	.align		4
.L_175:
        /*0068*/ 	.byte	0x04, 0x17
        /*006a*/ 	.short	(.L_177 - .L_176)
.L_176:
        /*006c*/ 	.word	0x00000000
        /*0070*/ 	.short	0x0003
        /*0072*/ 	.short	0x0018
        /*0074*/ 	.byte	0x00, 0xf0, 0x11, 0x00


	//----- nvinfo : EIATTR_KPARAM_INFO
	.align		4
.L_177:
        /*0078*/ 	.byte	0x04, 0x17
        /*007a*/ 	.short	(.L_179 - .L_178)
.L_178:
        /*007c*/ 	.word	0x00000000
        /*0080*/ 	.short	0x0002
        /*0082*/ 	.short	0x0010
        /*0084*/ 	.byte	0x00, 0xf5, 0x21, 0x00


	//----- nvinfo : EIATTR_KPARAM_INFO
	.align		4
.L_179:
        /*0088*/ 	.byte	0x04, 0x17
        /*008a*/ 	.short	(.L_181 - .L_180)
.L_180:
        /*008c*/ 	.word	0x00000000
        /*0090*/ 	.short	0x0001
        /*0092*/ 	.short	0x0008
        /*0094*/ 	.byte	0x00, 0xf0, 0x11, 0x00


	//----- nvinfo : EIATTR_KPARAM_INFO
	.align		4
.L_181:
        /*0098*/ 	.byte	0x04, 0x17
        /*009a*/ 	.short	(.L_183 - .L_182)
.L_182:
        /*009c*/ 	.word	0x00000000
        /*00a0*/ 	.short	0x0000
        /*00a2*/ 	.short	0x0000
        /*00a4*/ 	.byte	0x00, 0xf5, 0x21, 0x00


	//----- nvinfo : EIATTR_SPARSE_MMA_MASK
	.align		4
.L_183:
        /*00a8*/ 	.byte	0x03, 0x50
        /*00aa*/ 	.short	0x0000


	//----- nvinfo : EIATTR_MAXREG_COUNT
	.align		4
        /*00ac*/ 	.byte	0x03, 0x1b
        /*00ae*/ 	.short	0x00ff


	//----- nvinfo : EIATTR_MERCURY_ISA_VERSION
	.align		4
        /*00b0*/ 	.byte	0x03, 0x5f
        /*00b2*/ 	.short	0x0101


	//----- nvinfo : EIATTR_VRC_CTA_INIT_COUNT
	.align		4
        /*00b4*/ 	.byte	0x02, 0x4a
	.zero		1
	.zero		1


	//----- nvinfo : EIATTR_EXIT_INSTR_OFFSETS
	.align		4
        /*00b8*/ 	.byte	0x04, 0x1c
        /*00ba*/ 	.short	(.L_185 - .L_184)


	//   ....[0]....
.L_184:
        /*00bc*/ 	.word	0x000000e0


	//   ....[1]....
        /*00c0*/ 	.word	0x00001030


	//----- nvinfo : EIATTR_CRS_STACK_SIZE
	.align		4
.L_185:
        /*00c4*/ 	.byte	0x04, 0x1e
        /*00c6*/ 	.short	(.L_187 - .L_186)
.L_186:
        /*00c8*/ 	.word	0x00000000


	//----- nvinfo : EIATTR_CBANK_PARAM_SIZE
	.align		4
.L_187:
        /*00cc*/ 	.byte	0x03, 0x19
        /*00ce*/ 	.short	0x0034


	//----- nvinfo : EIATTR_PARAM_CBANK
	.align		4
        /*00d0*/ 	.byte	0x04, 0x0a
        /*00d2*/ 	.short	(.L_189 - .L_188)
	.align		4
.L_188:
        /*00d4*/ 	.word	index@(.nv.constant0._Z32nppiFilterMin_8u_C4R_kernel_implPKhiPhiiiiiii)
        /*00d8*/ 	.short	0x0380
        /*00da*/ 	.short	0x0034


	//----- nvinfo : EIATTR_SW_WAR
	.align		4
.L_189:
        /*00dc*/ 	.byte	0x04, 0x36
        /*00de*/ 	.short	(.L_191 - .L_190)
.L_190:
        /*00e0*/ 	.word	0x00000008
.L_191:


//--------------------- .nv.info._Z32nppiFilterMin_8u_C3R_kernel_implPKhiPhiiiiiii --------------------------
	.section	.nv.info._Z32nppiFilterMin_8u_C3R_kernel_implPKhiPhiiiiiii,"",@"SHT_CUDA_INFO"
	.sectionflags	@""
	.align	4


	//----- nvinfo : EIATTR_CUDA_API_VERSION
	.align		4
        /*0000*/ 	.byte	0x04, 0x37
        /*0002*/ 	.short	(.L_193 - .L_192)
.L_192:
        /*0004*/ 	.word	0x00000082


	//----- nvinfo : EIATTR_KPARAM_INFO
	.align		4
.L_193:
        /*0008*/ 	.byte	0x04, 0x17
        /*000a*/ 	.short	(.L_195 - .L_194)
.L_194:
        /*000c*/ 	.word	0x00000000
        /*0010*/ 	.short	0x0009
        /*0012*/ 	.short	0x0030
        /*0014*/ 	.byte	0x00, 0xf0, 0x11, 0x00


	//----- nvinfo : EIATTR_KPARAM_INFO
	.align		4
.L_195:
        /*0018*/ 	.byte	0x04, 0x17
        /*001a*/ 	.short	(.L_197 - .L_196)
.L_196:
        /*001c*/ 	.word	0x00000000
        /*0020*/ 	.short	0x0008
        /*0022*/ 	.short	0x002c
        /*0024*/ 	.byte	0x00, 0xf0, 0x11, 0x00


	//----- nvinfo : EIATTR_KPARAM_INFO
	.align		4
.L_197:
        /*0028*/ 	.byte	0x04, 0x17
        /*002a*/ 	.short	(.L_199 - .L_198)
.L_198:
        /*002c*/ 	.word	0x00000000
        /*0030*/ 	.short	0x0007
        /*0032*/ 	.short	0x0028
        /*0034*/ 	.byte	0x00, 0xf0, 0x11, 0x00


	//----- nvinfo : EIATTR_KPARAM_INFO
	.align		4
.L_199:
        /*0038*/ 	.byte	0x04, 0x17
        /*003a*/ 	.short	(.L_201 - .L_200)
.L_200:
        /*003c*/ 	.word	0x00000000
        /*0040*/ 	.short	0x0006
        /*0042*/ 	.short	0x0024
        /*0044*/ 	.byte	0x00, 0xf0, 0x11, 0x00


	//----- nvinfo : EIATTR_KPARAM_INFO
	.align		4
.L_201:
        /*0048*/ 	.byte	0x04, 0x17
        /*004a*/ 	.short	(.L_203 - .L_202)
.L_202:
        /*004c*/ 	.word	0x00000000
        /*0050*/ 	.short	0x0005
        /*0052*/ 	.short	0x0020
        /*0054*/ 	.byte	0x00, 0xf0, 0x11, 0x00


	//----- nvinfo : EIATTR_KPARAM_INFO
	.align		4
.L_203:
        /*0058*/ 	.byte	0x04, 0x17
        /*005a*/ 	.short	(.L_205 - .L_204)
.L_204:
        /*005c*/ 	.word	0x00000000
        /*0060*/ 	.short	0x0004
        /*0062*/ 	.short	0x001c
        /*0064*/ 	.byte	0x00, 0xf0, 0x11, 0x00


	//----- nvinfo : EIATTR_KPARAM_INFO
	.align		4
.L_205:
        /*0068*/ 	.byte	0x04, 0x17
        /*006a*/ 	.short	(.L_207 - .L_206)
.L_206:
        /*006c*/ 	.word	0x00000000
        /*0070*/ 	.short	0x0003
        /*0072*/ 	.short	0x0018
        /*0074*/ 	.byte	0x00, 0xf0, 0x11, 0x00


	//----- nvinfo : EIATTR_KPARAM_INFO
	.align		4
.L_207:
        /*0078*/ 	.byte	0x04, 0x17
        /*007a*/ 	.short	(.L_209 - .L_208)
.L_208:
        /*007c*/ 	.word	0x00000000
        /*0080*/ 	.short	0x0002
        /*0082*/ 	.short	0x0010
        /*0084*/ 	.byte	0x00, 0xf5, 0x21, 0x00


	//----- nvinfo : EIATTR_KPARAM_INFO
	.align		4
.L_209:
        /*0088*/ 	.byte	0x04, 0x17
        /*008a*/ 	.short	(.L_211 - .L_210)
.L_210:
        /*008c*/ 	.word	0x00000000
        /*0090*/ 	.short	0x0001
        /*0092*/ 	.short	0x0008
        /*0094*/ 	.byte	0x00, 0xf0, 0x11, 0x00


	//----- nvinfo : EIATTR_KPARAM_INFO
	.align		4
.L_211:
        /*0098*/ 	.byte	0x04, 0x17
        /*009a*/ 	.short	(.L_213 - .L_212)
.L_212:
        /*009c*/ 	.word	0x00000000
        /*00a0*/ 	.short	0x0000
        /*00a2*/ 	.short	0x0000
        /*00a4*/ 	.byte	0x00, 0xf5, 0x21, 0x00


	//----- nvinfo : EIATTR_SPARSE_MMA_MASK
	.align		4
.L_213:
        /*00a8*/ 	.byte	0x03, 0x50
        /*00aa*/ 	.short	0x0000


	//----- nvinfo : EIATTR_MAXREG_COUNT
	.align		4
        /*00ac*/ 	.byte	0x03, 0x1b
        /*00ae*/ 	.short	0x00ff


	//----- nvinfo : EIATTR_MERCURY_ISA_VERSION
	.align		4
        /*00b0*/ 	.byte	0x03, 0x5f
        /*00b2*/ 	.short	0x0101


	//----- nvinfo : EIATTR_VRC_CTA_INIT_COUNT
	.align		4
        /*00b4*/ 	.byte	0x02, 0x4a
	.zero		1
	.zero		1


	//----- nvinfo : EIATTR_EXIT_INSTR_OFFSETS
	.align		4
        /*00b8*/ 	.byte	0x04, 0x1c
        /*00ba*/ 	.short	(.L_215 - .L_214)


	//   ....[0]....
.L_214:
        /*00bc*/ 	.word	0x000000e0


	//   ....[1]....
        /*00c0*/ 	.word	0x00000ee0


	//----- nvinfo : EIATTR_CRS_STACK_SIZE
	.align		4
.L_215:
        /*00c4*/ 	.byte	0x04, 0x1e
        /*00c6*/ 	.short	(.L_217 - .L_216)
.L_216:
        /*00c8*/ 	.word	0x00000000


	//----- nvinfo : EIATTR_CBANK_PARAM_SIZE
	.align		4
.L_217:
        /*00cc*/ 	.byte	0x03, 0x19
        /*00ce*/ 	.short	0x0034


	//----- nvinfo : EIATTR_PARAM_CBANK
	.align		4
        /*00d0*/ 	.byte	0x04, 0x0a
        /*00d2*/ 	.short	(.L_219 - .L_218)
	.align		4
.L_218:
        /*00d4*/ 	.word	index@(.nv.constant0._Z32nppiFilterMin_8u_C3R_kernel_implPKhiPhiiiiiii)
        /*00d8*/ 	.short	0x0380
        /*00da*/ 	.short	0x0034


	//----- nvinfo : EIATTR_SW_WAR
	.align		4
.L_219:
        /*00dc*/ 	.byte	0x04, 0x36
        /*00de*/ 	.short	(.L_221 - .L_220)
.L_220:
        /*00e0*/ 	.word	0x00000008
.L_221:


//--------------------- .nv.info._Z32nppiFilterMin_8u_C1R_kernel_implPKhiPhiiiiiii --------------------------
	.section	.nv.info._Z32nppiFilterMin_8u_C1R_kernel_implPKhiPhiiiiiii,"",@"SHT_CUDA_INFO"
	.sectionflags	@""
	.align	4


	//----- nvinfo : EIATTR_CUDA_API_VERSION
	.align		4
        /*0000*/ 	.byte	0x04, 0x37
        /*0002*/ 	.short	(.L_223 - .L_222)
.L_222:
        /*0004*/ 	.word	0x00000082


	//----- nvinfo : EIATTR_KPARAM_INFO
	.align		4
.L_223:
        /*0008*/ 	.byte	0x04, 0x17
        /*000a*/ 	.short	(.L_225 - .L_224)
.L_224:
        /*000c*/ 	.word	0x00000000
        /*0010*/ 	.short	0x0009
        /*0012*/ 	.short	0x0030
        /*0014*/ 	.byte	0x00, 0xf0, 0x11, 0x00


	//----- nvinfo : EIATTR_KPARAM_INFO
	.align		4
.L_225:
        /*0018*/ 	.byte	0x04, 0x17
        /*001a*/ 	.short	(.L_227 - .L_226)
.L_226:
        /*001c*/ 	.word	0x00000000
        /*0020*/ 	.short	0x0008
        /*0022*/ 	.short	0x002c
        /*0024*/ 	.byte	0x00, 0xf0, 0x11, 0x00


	//----- nvinfo : EIATTR_KPARAM_INFO
	.align		4
.L_227:
        /*0028*/ 	.byte	0x04, 0x17
        /*002a*/ 	.short	(.L_229 - .L_228)
.L_228:
        /*002c*/ 	.word	0x00000000
        /*0030*/ 	.short	0x0007
        /*0032*/ 	.short	0x0028
        /*0034*/ 	.byte	0x00, 0xf0, 0x11, 0x00


	//----- nvinfo : EIATTR_KPARAM_INFO
	.align		4
.L_229:
        /*0038*/ 	.byte	0x04, 0x17
        /*003a*/ 	.short	(.L_231 - .L_230)
.L_230:
        /*003c*/ 	.word	0x00000000
        /*0040*/ 	.short	0x0006
        /*0042*/ 	.short	0x0024
        /*0044*/ 	.byte	0x00, 0xf0, 0x11, 0x00


	//----- nvinfo : EIATTR_KPARAM_INFO
	.align		4
.L_231:
        /*0048*/ 	.byte	0x04, 0x17
        /*004a*/ 	.short	(.L_233 - .L_232)
.L_232:
        /*004c*/ 	.word	0x00000000
        /*0050*/ 	.short	0x0005
        /*0052*/ 	.short	0x0020
        /*0054*/ 	.byte	0x00, 0xf0, 0x11, 0x00


	//----- nvinfo : EIATTR_KPARAM_INFO
	.align		4
.L_233:
        /*0058*/ 	.byte	0x04, 0x17
        /*005a*/ 	.short	(.L_235 - .L_234)
.L_234:
        /*005c*/ 	.word	0x00000000
        /*0060*/ 	.short	0x0004
        /*0062*/ 	.short	0x001c
        /*0064*/ 	.byte	0x00, 0xf0, 0x11, 0x00


	//----- nvinfo : EIATTR_KPARAM_INFO
	.align		4
.L_235:
        /*0068*/ 	.byte	0x04, 0x17
        /*006a*/ 	.short	(.L_237 - .L_236)
.L_236:
        /*006c*/ 	.word	0x00000000
        /*0070*/ 	.short	0x0003
        /*0072*/ 	.short	0x0018
        /*0074*/ 	.byte	0x00, 0xf0, 0x11, 0x00


	//----- nvinfo : EIATTR_KPARAM_INFO
	.align		4
.L_237:
        /*0078*/ 	.byte	0x04, 0x17
        /*007a*/ 	.short	(.L_239 - .L_238)
.L_238:
        /*007c*/ 	.word	0x00000000
        /*0080*/ 	.short	0x0002
        /*0082*/ 	.short	0x0010
        /*0084*/ 	.byte	0x00, 0xf5, 0x21, 0x00


	//----- nvinfo : EIATTR_KPARAM_INFO
	.align		4
.L_239:
        /*0088*/ 	.byte	0x04, 0x17
        /*008a*/ 	.short	(.L_241 - .L_240)
.L_240:
        /*008c*/ 	.word	0x00000000
        /*0090*/ 	.short	0x0001
        /*0092*/ 	.short	0x0008
        /*0094*/ 	.byte	0x00, 0xf0, 0x11, 0x00


	//----- nvinfo : EIATTR_KPARAM_INFO
	.align		4
.L_241:
        /*0098*/ 	.byte	0x04, 0x17
        /*009a*/ 	.short	(.L_243 - .L_242)
.L_242:
        /*009c*/ 	.word	0x00000000
        /*00a0*/ 	.short	0x0000
        /*00a2*/ 	.short	0x0000
        /*00a4*/ 	.byte	0x00, 0xf5, 0x21, 0x00


	//----- nvinfo : EIATTR_SPARSE_MMA_MASK
	.align		4
.L_243:
        /*00a8*/ 	.byte	0x03, 0x50
        /*00aa*/ 	.short	0x0000


	//----- nvinfo : EIATTR_MAXREG_COUNT
	.align		4
        /*00ac*/ 	.byte	0x03, 0x1b
        /*00ae*/ 	.short	0x00ff


	//----- nvinfo : EIATTR_MERCURY_ISA_VERSION
	.align		4
        /*00b0*/ 	.byte	0x03, 0x5f
        /*00b2*/ 	.short	0x0101


	//----- nvinfo : EIATTR_VRC_CTA_INIT_COUNT
	.align		4
        /*00b4*/ 	.byte	0x02, 0x4a
	.zero		1
	.zero		1


	//----- nvinfo : EIATTR_EXIT_INSTR_OFFSETS
	.align		4
        /*00b8*/ 	.byte	0x04, 0x1c
        /*00ba*/ 	.short	(.L_245 - .L_244)


	//   ....[0]....
.L_244:
        /*00bc*/ 	.word	0x000000e0


	//   ....[1]....
        /*00c0*/ 	.word	0x00000e70


	//----- nvinfo : EIATTR_CRS_STACK_SIZE
	.align		4
.L_245:
        /*00c4*/ 	.byte	0x04, 0x1e
        /*00c6*/ 	.short	(.L_247 - .L_246)
.L_246:
        /*00c8*/ 	.word	0x00000000


	//----- nvinfo : EIATTR_CBANK_PARAM_SIZE
	.align		4
.L_247:
        /*00cc*/ 	.byte	0x03, 0x19
        /*00ce*/ 	.short	0x0034


	//----- nvinfo : EIATTR_PARAM_CBANK
	.align		4
        /*00d0*/ 	.byte	0x04, 0x0a
        /*00d2*/ 	.short	(.L_249 - .L_248)
	.align		4
.L_248:
        /*00d4*/ 	.word	index@(.nv.constant0._Z32nppiFilterMin_8u_C1R_kernel_implPKhiPhiiiiiii)
        /*00d8*/ 	.short	0x0380
        /*00da*/ 	.short	0x0034


	//----- nvinfo : EIATTR_SW_WAR
	.align		4
.L_249:
        /*00dc*/ 	.byte	0x04, 0x36
        /*00de*/ 	.short	(.L_251 - .L_250)
.L_250:
        /*00e0*/ 	.word	0x00000008
.L_251:


//--------------------- .nv.info._Z33nppiFilterMax_32f_C3R_kernel_implPKfiPfiiiiiii --------------------------
	.section	.nv.info._Z33nppiFilterMax_32f_C3R_kernel_implPKfiPfiiiiiii,"",@"SHT_CUDA_INFO"
	.sectionflags	@""
	.align	4


	//----- nvinfo : EIATTR_CUDA_API_VERSION
	.align		4
        /*0000*/ 	.byte	0x04, 0x37
        /*0002*/ 	.short	(.L_253 - .L_252)
.L_252:
        /*0004*/ 	.word	0x00000082


	//----- nvinfo : EIATTR_KPARAM_INFO
	.align		4
.L_253:
        /*0008*/ 	.byte	0x04, 0x17
        /*000a*/ 	.short	(.L_255 - .L_254)
.L_254:
        /*000c*/ 	.word	0x00000000
        /*0010*/ 	.short	0x0009
        /*0012*/ 	.short	0x0030
        /*0014*/ 	.byte	0x00, 0xf0, 0x11, 0x00


	//----- nvinfo : EIATTR_KPARAM_INFO
	.align		4
.L_255:
        /*0018*/ 	.byte	0x04, 0x17
        /*001a*/ 	.short	(.L_257 - .L_256)
.L_256:
        /*001c*/ 	.word	0x00000000
        /*0020*/ 	.short	0x0008
        /*0022*/ 	.short	0x002c
        /*0024*/ 	.byte	0x00, 0xf0, 0x11, 0x00


	//----- nvinfo : EIATTR_KPARAM_INFO
	.align		4
.L_257:
        /*0028*/ 	.byte	0x04, 0x17
        /*002a*/ 	.short	(.L_259 - .L_258)
.L_258:
        /*002c*/ 	.word	0x00000000
        /*0030*/ 	.short	0x0007
        /*0032*/ 	.short	0x0028
        /*0034*/ 	.byte	0x00, 0xf0, 0x11, 0x00


	//----- nvinfo : EIATTR_KPARAM_INFO
	.align		4
.L_259:
        /*0038*/ 	.byte	0x04, 0x17
        /*003a*/ 	.short	(.L_261 - .L_260)
.L_260:
        /*003c*/ 	.word	0x00000000
        /*0040*/ 	.short	0x0006
        /*0042*/ 	.short	0x0024
        /*0044*/ 	.byte	0x00, 0xf0, 0x11, 0x00


	//----- nvinfo : EIATTR_KPARAM_INFO
	.align		4
.L_261:
        /*0048*/ 	.byte	0x04, 0x17
        /*004a*/ 	.short	(.L_263 - .L_262)
.L_262:
        /*004c*/ 	.word	0x00000000
        /*0050*/ 	.short	0x0005
        /*0052*/ 	.short	0x0020
        /*0054*/ 	.byte	0x00, 0xf0, 0x11, 0x00


	//----- nvinfo : EIATTR_KPARAM_INFO
	.align		4
.L_263:
        /*0058*/ 	.byte	0x04, 0x17
        /*005a*/ 	.short	(.L_265 - .L_264)
.L_264:
        /*005c*/ 	.word	0x00000000
        /*0060*/ 	.short	0x0004
        /*0062*/ 	.short	0x001c
        /*0064*/ 	.byte	0x00, 0xf0, 0x11, 0x00


	//----- nvinfo : EIATTR_KPARAM_INFO
	.align		4
.L_265:
        /*0068*/ 	.byte	0x04, 0x17
        /*006a*/ 	.short	(.L_267 - .L_266)
.L_266:
        /*006c*/ 	.word	0x00000000
        /*0070*/ 	.short	0x0003
        /*0072*/ 	.short	0x0018
        /*0074*/ 	.byte	0x00, 0xf0, 0x11, 0x00


	//----- nvinfo : EIATTR_KPARAM_INFO
	.align		4
.L_267:
        /*0078*/ 	.byte	0x04, 0x17
        /*007a*/ 	.short	(.L_269 - .L_268)
.L_268:
        /*007c*/ 	.word	0x00000000
        /*0080*/ 	.short	0x0002
        /*0082*/ 	.short	0x0010
        /*0084*/ 	.byte	0x00, 0xf5, 0x21, 0x00


	//----- nvinfo : EIATTR_KPARAM_INFO
	.align		4
.L_269:
        /*0088*/ 	.byte	0x04, 0x17
        /*008a*/ 	.short	(.L_271 - .L_270)
.L_270:
        /*008c*/ 	.word	0x00000000
        /*0090*/ 	.short	0x0001
        /*0092*/ 	.short	0x0008
        /*0094*/ 	.byte	0x00, 0xf0, 0x11, 0x00


	//----- nvinfo : EIATTR_KPARAM_INFO
	.align		4
.L_271:
        /*0098*/ 	.byte	0x04, 0x17
        /*009a*/ 	.short	(.L_273 - .L_272)
.L_272:
        /*009c*/ 	.word	0x00000000
        /*00a0*/ 	.short	0x0000
        /*00a2*/ 	.short	0x0000
        /*00a4*/ 	.byte	0x00, 0xf5, 0x21, 0x00


	//----- nvinfo : EIATTR_SPARSE_MMA_MASK
	.align		4
.L_273:
        /*00a8*/ 	.byte	0x03, 0x50
        /*00aa*/ 	.short	0x0000


	//----- nvinfo : EIATTR_MAXREG_COUNT
	.align		4
        /*00ac*/ 	.byte	0x03, 0x1b
        /*00ae*/ 	.short	0x00ff


	//----- nvinfo : EIATTR_MERCURY_ISA_VERSION
	.align		4
        /*00b0*/ 	.byte	0x03, 0x5f
        /*00b2*/ 	.short	0x0101


	//----- nvinfo : EIATTR_VRC_CTA_INIT_COUNT
	.align		4
        /*00b4*/ 	.byte	0x02, 0x4a
	.zero		1
	.zero		1


	//----- nvinfo : EIATTR_EXIT_INSTR_OFFSETS
	.align		4
        /*00b8*/ 	.byte	0x04, 0x1c
        /*00ba*/ 	.short	(.L_275 - .L_274)


	//   ....[0]....
.L_274:
        /*00bc*/ 	.word	0x000000e0


	//   ....[1]....
        /*00c0*/ 	.word	0x00000aa0


	//----- nvinfo : EIATTR_CRS_STACK_SIZE
	.align		4
.L_275:
        /*00c4*/ 	.byte	0x04, 0x1e
        /*00c6*/ 	.short	(.L_277 - .L_276)
.L_276:
        /*00c8*/ 	.word	0x00000000


	//----- nvinfo : EIATTR_CBANK_PARAM_SIZE
	.align		4
.L_277:
        /*00cc*/ 	.byte	0x03, 0x19
        /*00ce*/ 	.short	0x0034


	//----- nvinfo : EIATTR_PARAM_CBANK
	.align		4
        /*00d0*/ 	.byte	0x04, 0x0a
        /*00d2*/ 	.short	(.L_279 - .L_278)
	.align		4
.L_278:
        /*00d4*/ 	.word	index@(.nv.constant0._Z33nppiFilterMax_32f_C3R_kernel_implPKfiPfiiiiiii)
        /*00d8*/ 	.short	0x0380
        /*00da*/ 	.short	0x0034


	//----- nvinfo : EIATTR_SW_WAR
	.align		4
.L_279:
        /*00dc*/ 	.byte	0x04, 0x36
        /*00de*/ 	.short	(.L_281 - .L_280)
.L_280:
        /*00e0*/ 	.word	0x00000008
.L_281:


//--------------------- .nv.info._Z33nppiFilterMax_32f_C1R_kernel_implPKfiPfiiiiiii --------------------------
	.section	.nv.info._Z33nppiFilterMax_32f_C1R_kernel_implPKfiPfiiiiiii,"",@"SHT_CUDA_INFO"
	.sectionflags	@""
	.align	4


	//----- nvinfo : EIATTR_CUDA_API_VERSION
	.align		4
        /*0000*/ 	.byte	0x04, 0x37
        /*0002*/ 	.short	(.L_283 - .L_282)
.L_282:
        /*0004*/ 	.word	0x00000082


	//----- nvinfo : EIATTR_KPARAM_INFO
	.align		4
.L_283:
        /*0008*/ 	.byte	0x04, 0x17
        /*000a*/ 	.short	(.L_285 - .L_284)
.L_284:
        /*000c*/ 	.word	0x00000000
        /*0010*/ 	.short	0x0009
        /*0012*/ 	.short	0x0030
        /*0014*/ 	.byte	0x00, 0xf0, 0x11, 0x00


	//----- nvinfo : EIATTR_KPARAM_INFO
	.align		4
.L_285:
        /*0018*/ 	.byte	0x04, 0x17
        /*001a*/ 	.short	(.L_287 - .L_286)
.L_286:
        /*001c*/ 	.word	0x00000000
        /*0020*/ 	.short	0x0008
        /*0022*/ 	.short	0x002c
        /*0024*/ 	.byte	0x00, 0xf0, 0x11, 0x00


	//----- nvinfo : EIATTR_KPARAM_INFO
	.align		4
.L_287:
        /*0028*/ 	.byte	0x04, 0x17
        /*002a*/ 	.short	(.L_289 - .L_288)
.L_288:
        /*002c*/ 	.word	0x00000000
        /*0030*/ 	.short	0x0007
        /*0032*/ 	.short	0x0028
        /*0034*/ 	.byte	0x00, 0xf0, 0x11, 0x00


	//----- nvinfo : EIATTR_KPARAM_INFO
	.align		4
.L_289:
        /*0038*/ 	.byte	0x04, 0x17
        /*003a*/ 	.short	(.L_291 - .L_290)
.L_290:
        /*003c*/ 	.word	0x00000000
        /*0040*/ 	.short	0x0006
        /*0042*/ 	.short	0x0024
        /*0044*/ 	.byte	0x00, 0xf0, 0x11, 0x00


	//----- nvinfo : EIATTR_KPARAM_INFO
	.align		4
.L_291:
        /*0048*/ 	.byte	0x04, 0x17
        /*004a*/ 	.short	(.L_293 - .L_292)
.L_292:
        /*004c*/ 	.word	0x00000000
        /*0050*/ 	.short	0x0005
        /*0052*/ 	.short	0x0020
        /*0054*/ 	.byte	0x00, 0xf0, 0x11, 0x00


	//----- nvinfo : EIATTR_KPARAM_INFO
	.align		4
.L_293:
        /*0058*/ 	.byte	0x04, 0x17
        /*005a*/ 	.short	(.L_295 - .L_294)
.L_294:
        /*005c*/ 	.word	0x00000000
        /*0060*/ 	.short	0x0004
        /*0062*/ 	.short	0x001c
        /*0064*/ 	.byte	0x00, 0xf0, 0x11, 0x00


	//----- nvinfo : EIATTR_KPARAM_INFO
	.align		4
.L_295:
        /*0068*/ 	.byte	0x04, 0x17
        /*006a*/ 	.short	(.L_297 - .L_296)
.L_296:
        /*006c*/ 	.word	0x00000000
        /*0070*/ 	.short	0x0003
        /*0072*/ 	.short	0x0018
        /*0074*/ 	.byte	0x00, 0xf0, 0x11, 0x00


	//----- nvinfo : EIATTR_KPARAM_INFO
	.align		4
.L_297:
        /*0078*/ 	.byte	0x04, 0x17
        /*007a*/ 	.short	(.L_299 - .L_298)
.L_298:
        /*007c*/ 	.word	0x00000000
        /*0080*/ 	.short	0x0002
        /*0082*/ 	.short	0x0010
        /*0084*/ 	.byte	0x00, 0xf5, 0x21, 0x00


	//----- nvinfo : EIATTR_KPARAM_INFO
	.align		4
.L_299:
        /*0088*/ 	.byte	0x04, 0x17
        /*008a*/ 	.short	(.L_301 - .L_300)
.L_300:
        /*008c*/ 	.word	0x00000000
        /*0090*/ 	.short	0x0001
        /*0092*/ 	.short	0x0008
        /*0094*/ 	.byte	0x00, 0xf0, 0x11, 0x00


	//----- nvinfo : EIATTR_KPARAM_INFO
	.align		4
.L_301:
        /*0098*/ 	.byte	0x04, 0x17
        /*009a*/ 	.short	(.L_303 - .L_302)
.L_302:
        /*009c*/ 	.word	0x00000000
        /*00a0*/ 	.short	0x0000
        /*00a2*/ 	.short	0x0000
        /*00a4*/ 	.byte	0x00, 0xf5, 0x21, 0x00


	//----- nvinfo : EIATTR_SPARSE_MMA_MASK
	.align		4
.L_303:
        /*00a8*/ 	.byte	0x03, 0x50
        /*00aa*/ 	.short	0x0000


	//----- nvinfo : EIATTR_MAXREG_COUNT
	.align		4
        /*00ac*/ 	.byte	0x03, 0x1b
        /*00ae*/ 	.short	0x00ff


	//----- nvinfo : EIATTR_MERCURY_ISA_VERSION
	.align		4
        /*00b0*/ 	.byte	0x03, 0x5f
        /*00b2*/ 	.short	0x0101


	//----- nvinfo : EIATTR_VRC_CTA_INIT_COUNT
	.align		4
        /*00b4*/ 	.byte	0x02, 0x4a
	.zero		1
	.zero		1


	//----- nvinfo : EIATTR_EXIT_INSTR_OFFSETS
	.align		4
        /*00b8*/ 	.byte	0x04, 0x1c
        /*00ba*/ 	.short	(.L_305 - .L_304)


	//   ....[0]....
.L_304:
        /*00bc*/ 	.word	0x000000e0


	//   ....[1]....
        /*00c0*/ 	.word	0x00000be0


	//----- nvinfo : EIATTR_CRS_STACK_SIZE
	.align		4
.L_305:
        /*00c4*/ 	.byte	0x04, 0x1e
        /*00c6*/ 	.short	(.L_307 - .L_306)
.L_306:
        /*00c8*/ 	.word	0x00000000


	//----- nvinfo : EIATTR_CBANK_PARAM_SIZE
	.align		4
.L_307:
        /*00cc*/ 	.byte	0x03, 0x19
        /*00ce*/ 	.short	0x0034


	//----- nvinfo : EIATTR_PARAM_CBANK
	.align		4
        /*00d0*/ 	.byte	0x04, 0x0a
        /*00d2*/ 	.short	(.L_309 - .L_308)
	.align		4
.L_308:
        /*00d4*/ 	.word	index@(.nv.constant0._Z33nppiFilterMax_32f_C1R_kernel_implPKfiPfiiiiiii)
        /*00d8*/ 	.short	0x0380
        /*00da*/ 	.short	0x0034


	//----- nvinfo : EIATTR_SW_WAR
	.align		4
.L_309:
        /*00dc*/ 	.byte	0x04, 0x36
        /*00de*/ 	.short	(.L_311 - .L_310)
.L_310:
        /*00e0*/ 	.word	0x00000008
.L_311:


//--------------------- .nv.info._Z33nppiFilterMax_16u_C1R_kernel_implPKtiPtiiiiiii --------------------------
	.section	.nv.info._Z33nppiFilterMax_16u_C1R_kernel_implPKtiPtiiiiiii,"",@"SHT_CUDA_INFO"
	.sectionflags	@""
	.align	4


	//----- nvinfo : EIATTR_CUDA_API_VERSION
	.align		4
        /*0000*/ 	.byte	0x04, 0x37
        /*0002*/ 	.short	(.L_313 - .L_312)
.L_312:
        /*0004*/ 	.word	0x00000082


	//----- nvinfo : EIATTR_KPARAM_INFO
	.align		4
.L_313:
        /*0008*/ 	.byte	0x04, 0x17
        /*000a*/ 	.short	(.L_315 - .L_314)
.L_314:
        /*000c*/ 	.word	0x00000000
        /*0010*/ 	.short	0x0009
        /*0012*/ 	.short	0x0030
        /*0014*/ 	.byte	0x00, 0xf0, 0x11, 0x00


	//----- nvinfo : EIATTR_KPARAM_INFO
	.align		4
.L_315:
        /*0018*/ 	.byte	0x04, 0x17
        /*001a*/ 	.short	(.L_317 - .L_316)
.L_316:
        /*001c*/ 	.word	0x00000000
        /*0020*/ 	.short	0x0008
        /*0022*/ 	.short	0x002c
        /*0024*/ 	.byte	0x00, 0xf0, 0x11, 0x00


	//----- nvinfo : EIATTR_KPARAM_INFO
	.align		4
.L_317:
        /*0028*/ 	.byte	0x04, 0x17
        /*002a*/ 	.short	(.L_319 - .L_318)
.L_318:
        /*002c*/ 	.word	0x00000000
        /*0030*/ 	.short	0x0007
        /*0032*/ 	.short	0x0028
        /*0034*/ 	.byte	0x00, 0xf0, 0x11, 0x00


	//----- nvinfo : EIATTR_KPARAM_INFO
	.align		4
.L_319:
        /*0038*/ 	.byte	0x04, 0x17
        /*003a*/ 	.short	(.L_321 - .L_320)
.L_320:
        /*003c*/ 	.word	0x00000000
        /*0040*/ 	.short	0x0006
        /*0042*/ 	.short	0x0024
        /*0044*/ 	.byte	0x00, 0xf0, 0x11, 0x00


	//----- nvinfo : EIATTR_KPARAM_INFO
	.align		4
.L_321:
        /*0048*/ 	.byte	0x04, 0x17
        /*004a*/ 	.short	(.L_323 - .L_322)
.L_322:
        /*004c*/ 	.word	0x00000000
        /*0050*/ 	.short	0x0005
        /*0052*/ 	.short	0x0020
        /*0054*/ 	.byte	0x00, 0xf0, 0x11, 0x00


	//----- nvinfo : EIATTR_KPARAM_INFO
	.align		4
.L_323:
        /*0058*/ 	.byte	0x04, 0x17
        /*005a*/ 	.short	(.L_325 - .L_324)
.L_324:
        /*005c*/ 	.word	0x00000000
        /*0060*/ 	.short	0x0004
        /*0062*/ 	.short	0x001c
        /*0064*/ 	.byte	0x00, 0xf0, 0x11, 0x00


	//----- nvinfo : EIATTR_KPARAM_INFO
	.align		4
.L_325:
        /*0068*/ 	.byte	0x04, 0x17
        /*006a*/ 	.short	(.L_327 - .L_326)
.L_326:
        /*006c*/ 	.word	0x00000000
        /*0070*/ 	.short	0x0003
        /*0072*/ 	.short	0x0018
        /*0074*/ 	.byte	0x00, 0xf0, 0x11, 0x00


	//----- nvinfo : EIATTR_KPARAM_INFO
	.align		4
.L_327:
        /*0078*/ 	.byte	0x04, 0x17
        /*007a*/ 	.short	(.L_329 - .L_328)
.L_328:
        /*007c*/ 	.word	0x00000000
        /*0080*/ 	.short	0x0002
        /*0082*/ 	.short	0x0010
        /*0084*/ 	.byte	0x00, 0xf5, 0x21, 0x00


	//----- nvinfo : EIATTR_KPARAM_INFO
	.align		4
.L_329:
        /*0088*/ 	.byte	0x04, 0x17
        /*008a*/ 	.short	(.L_331 - .L_330)
.L_330:
        /*008c*/ 	.word	0x00000000
        /*0090*/ 	.short	0x0001
        /*0092*/ 	.short	0x0008
        /*0094*/ 	.byte	0x00, 0xf0, 0x11, 0x00


	//----- nvinfo : EIATTR_KPARAM_INFO
	.align		4
.L_331:
        /*0098*/ 	.byte	0x04, 0x17
        /*009a*/ 	.short	(.L_333 - .L_332)
.L_332:
        /*009c*/ 	.word	0x00000000
        /*00a0*/ 	.short	0x0000
        /*00a2*/ 	.short	0x0000
        /*00a4*/ 	.byte	0x00, 0xf5, 0x21, 0x00


	//----- nvinfo : EIATTR_SPARSE_MMA_MASK
	.align		4
.L_333:
        /*00a8*/ 	.byte	0x03, 0x50
        /*00aa*/ 	.short	0x0000


	//----- nvinfo : EIATTR_MAXREG_COUNT
	.align		4
        /*00ac*/ 	.byte	0x03, 0x1b
        /*00ae*/ 	.short	0x00ff


	//----- nvinfo : EIATTR_MERCURY_ISA_VERSION
	.align		4
        /*00b0*/ 	.byte	0x03, 0x5f
        /*00b2*/ 	.short	0x0101


	//----- nvinfo : EIATTR_VRC_CTA_INIT_COUNT
	.align		4
        /*00b4*/ 	.byte	0x02, 0x4a
	.zero		1
	.zero		1


	//----- nvinfo : EIATTR_EXIT_INSTR_OFFSETS
	.align		4
        /*00b8*/ 	.byte	0x04, 0x1c
        /*00ba*/ 	.short	(.L_335 - .L_334)


	//   ....[0]....
.L_334:
        /*00bc*/ 	.word	0x000000e0


	//   ....[1]....
        /*00c0*/ 	.word	0x00000be0


	//----- nvinfo : EIATTR_CRS_STACK_SIZE
	.align		4
.L_335:
        /*00c4*/ 	.byte	0x04, 0x1e
        /*00c6*/ 	.short	(.L_337 - .L_336)
.L_336:
        /*00c8*/ 	.word	0x00000000


	//----- nvinfo : EIATTR_CBANK_PARAM_SIZE
	.align		4
.L_337:
        /*00cc*/ 	.byte	0x03, 0x19
        /*00ce*/ 	.short	0x0034


	//----- nvinfo : EIATTR_PARAM_CBANK
	.align		4
        /*00d0*/ 	.byte	0x04, 0x0a
        /*00d2*/ 	.short	(.L_339 - .L_338)
	.align		4
.L_338:
        /*00d4*/ 	.word	index@(.nv.constant0._Z33nppiFilterMax_16u_C1R_kernel_implPKtiPtiiiiiii)
        /*00d8*/ 	.short	0x0380
        /*00da*/ 	.short	0x0034


	//----- nvinfo : EIATTR_SW_WAR
	.align		4
.L_339:
        /*00dc*/ 	.byte	0x04, 0x36
        /*00de*/ 	.short	(.L_341 - .L_340)
.L_340:
        /*00e0*/ 	.word	0x00000008
.L_341:


//--------------------- .nv.info._Z32nppiFilterMax_8u_C4R_kernel_implPKhiPhiiiiiii --------------------------
	.section	.nv.info._Z32nppiFilterMax_8u_C4R_kernel_implPKhiPhiiiiiii,"",@"SHT_CUDA_INFO"
	.sectionflags	@""
	.align	4


	//----- nvinfo : EIATTR_CUDA_API_VERSION
	.align		4
        /*0000*/ 	.byte	0x04, 0x37
        /*0002*/ 	.short	(.L_343 - .L_342)
.L_342:
        /*0004*/ 	.word	0x00000082


	//----- nvinfo : EIATTR_KPARAM_INFO
	.align		4
.L_343:
        /*0008*/ 	.byte	0x04, 0x17
        /*000a*/ 	.short	(.L_345 - .L_344)
.L_344:
        /*000c*/ 	.word	0x00000000
        /*0010*/ 	.short	0x0009
        /*0012*/ 	.short	0x0030
        /*0014*/ 	.byte	0x00, 0xf0, 0x11, 0x00


	//----- nvinfo : EIATTR_KPARAM_INFO
	.align		4
.L_345:
        /*0018*/ 	.byte	0x04, 0x17
        /*001a*/ 	.short	(.L_347 - .L_346)
.L_346:
        /*001c*/ 	.word	0x00000000
        /*0020*/ 	.short	0x0008
        /*0022*/ 	.short	0x002c
        /*0024*/ 	.byte	0x00, 0xf0, 0x11, 0x00


	//----- nvinfo : EIATTR_KPARAM_INFO
	.align		4
.L_347:
        /*0028*/ 	.byte	0x04, 0x17
        /*002a*/ 	.short	(.L_349 - .L_348)
.L_348:
        /*002c*/ 	.word	0x00000000
        /*0030*/ 	.short	0x0007
        /*0032*/ 	.short	0x0028
        /*0034*/ 	.byte	0x00, 0xf0, 0x11, 0x00


	//----- nvinfo : EIATTR_KPARAM_INFO
	.align		4
.L_349:
        /*0038*/ 	.byte	0x04, 0x17
        /*003a*/ 	.short	(.L_351 - .L_350)
.L_350:
        /*003c*/ 	.word	0x00000000
        /*0040*/ 	.short	0x0006
        /*0042*/ 	.short	0x0024
        /*0044*/ 	.byte	0x00, 0xf0, 0x11, 0x00


	//----- nvinfo : EIATTR_KPARAM_INFO
	.align		4
.L_351:
        /*0048*/ 	.byte	0x04, 0x17
        /*004a*/ 	.short	(.L_353 - .L_352)
.L_352:
        /*004c*/ 	.word	0x00000000
        /*0050*/ 	.short	0x0005
        /*0052*/ 	.short	0x0020
        /*0054*/ 	.byte	0x00, 0xf0, 0x11, 0x00


	//----- nvinfo : EIATTR_KPARAM_INFO
	.align		4
.L_353:
        /*0058*/ 	.byte	0x04, 0x17
        /*005a*/ 	.short	(.L_355 - .L_354)
.L_354:
        /*005c*/ 	.word	0x00000000
        /*0060*/ 	.short	0x0004
        /*0062*/ 	.short	0x001c
        /*0064*/ 	.byte	0x00, 0xf0, 0x11, 0x00


	//----- nvinfo : EIATTR_KPARAM_INFO
	.align		4
.L_355:
        /*0068*/ 	.byte	0x04, 0x17
        /*006a*/ 	.short	(.L_357 - .L_356)
.L_356:
        /*006c*/ 	.word	0x00000000
        /*0070*/ 	.short	0x0003
        /*0072*/ 	.short	0x0018
        /*0074*/ 	.byte	0x00, 0xf0, 0x11, 0x00


	//----- nvinfo : EIATTR_KPARAM_INFO
	.align		4
.L_357:
        /*0078*/ 	.byte	0x04, 0x17
        /*007a*/ 	.short	(.L_359 - .L_358)
.L_358:
        /*007c*/ 	.word	0x00000000
        /*0080*/ 	.short	0x0002
        /*0082*/ 	.short	0x0010
        /*0084*/ 	.byte	0x00, 0xf5, 0x21, 0x00


	//----- nvinfo : EIATTR_KPARAM_INFO
	.align		4
.L_359:
        /*0088*/ 	.byte	0x04, 0x17
        /*008a*/ 	.short	(.L_361 - .L_360)
.L_360:
        /*008c*/ 	.word	0x00000000
        /*0090*/ 	.short	0x0001
        /*0092*/ 	.short	0x0008
        /*0094*/ 	.byte	0x00, 0xf0, 0x11, 0x00


	//----- nvinfo : EIATTR_KPARAM_INFO
	.align		4
.L_361:
        /*0098*/ 	.byte	0x04, 0x17
        /*009a*/ 	.short	(.L_363 - .L_362)
.L_362:
        /*009c*/ 	.word	0x00000000
        /*00a0*/ 	.short	0x0000
        /*00a2*/ 	.short	0x0000
        /*00a4*/ 	.byte	0x00, 0xf5, 0x21, 0x00


	//----- nvinfo : EIATTR_SPARSE_MMA_MASK
	.align		4
.L_363:
        /*00a8*/ 	.byte	0x03, 0x50
        /*00aa*/ 	.short	0x0000


	//----- nvinfo : EIATTR_MAXREG_COUNT
	.align		4
        /*00ac*/ 	.byte	0x03, 0x1b
        /*00ae*/ 	.short	0x00ff


	//----- nvinfo : EIATTR_MERCURY_ISA_VERSION
	.align		4
        /*00b0*/ 	.byte	0x03, 0x5f
        /*00b2*/ 	.short	0x0101


	//----- nvinfo : EIATTR_VRC_CTA_INIT_COUNT
	.align		4
        /*00b4*/ 	.byte	0x02, 0x4a
	.zero		1
	.zero		1


	//----- nvinfo : EIATTR_EXIT_INSTR_OFFSETS
	.align		4
        /*00b8*/ 	.byte	0x04, 0x1c
        /*00ba*/ 	.short	(.L_365 - .L_364)


	//   ....[0]....
.L_364:
        /*00bc*/ 	.word	0x000000e0


	//   ....[1]....
        /*00c0*/ 	.word	0x00001030


	//----- nvinfo : EIATTR_CRS_STACK_SIZE
	.align		4
.L_365:
        /*00c4*/ 	.byte	0x04, 0x1e
        /*00c6*/ 	.short	(.L_367 - .L_366)
.L_366:
        /*00c8*/ 	.word	0x00000000


	//----- nvinfo : EIATTR_CBANK_PARAM_SIZE
	.align		4
.L_367:
        /*00cc*/ 	.byte	0x03, 0x19
        /*00ce*/ 	.short	0x0034


	//----- nvinfo : EIATTR_PARAM_CBANK
	.align		4
        /*00d0*/ 	.byte	0x04, 0x0a
        /*00d2*/ 	.short	(.L_369 - .L_368)
	.align		4
.L_368:
        /*00d4*/ 	.word	index@(.nv.constant0._Z32nppiFilterMax_8u_C4R_kernel_implPKhiPhiiiiiii)
        /*00d8*/ 	.short	0x0380
        /*00da*/ 	.short	0x0034


	//----- nvinfo : EIATTR_SW_WAR
	.align		4
.L_369:
        /*00dc*/ 	.byte	0x04, 0x36
        /*00de*/ 	.short	(.L_371 - .L_370)
.L_370:
        /*00e0*/ 	.word	0x00000008
.L_371:


//--------------------- .nv.info._Z32nppiFilterMax_8u_C3R_kernel_implPKhiPhiiiiiii --------------------------
	.section	.nv.info._Z32nppiFilterMax_8u_C3R_kernel_implPKhiPhiiiiiii,"",@"SHT_CUDA_INFO"
	.sectionflags	@""
	.align	4


	//----- nvinfo : EIATTR_CUDA_API_VERSION
	.align		4
        /*0000*/ 	.byte	0x04, 0x37
        /*0002*/ 	.short	(.L_373 - .L_372)
.L_372:
        /*0004*/ 	.word	0x00000082


	//----- nvinfo : EIATTR_KPARAM_INFO
	.align		4
.L_373:
        /*0008*/ 	.byte	0x04, 0x17
        /*000a*/ 	.short	(.L_375 - .L_374)
.L_374:
        /*000c*/ 	.word	0x00000000
        /*0010*/ 	.short	0x0009
        /*0012*/ 	.short	0x0030
        /*0014*/ 	.byte	0x00, 0xf0, 0x11, 0x00


	//----- nvinfo : EIATTR_KPARAM_INFO
	.align		4
.L_375:
        /*0018*/ 	.byte	0x04, 0x17
        /*001a*/ 	.short	(.L_377 - .L_376)
.L_376:
        /*001c*/ 	.word	0x00000000
        /*0020*/ 	.short	0x0008
        /*0022*/ 	.short	0x002c
        /*0024*/ 	.byte	0x00, 0xf0, 0x11, 0x00


	//----- nvinfo : EIATTR_KPARAM_INFO
	.align		4
.L_377:
        /*0028*/ 	.byte	0x04, 0x17
        /*002a*/ 	.short	(.L_379 - .L_378)
.L_378:
        /*002c*/ 	.word	0x00000000
        /*0030*/ 	.short	0x0007
        /*0032*/ 	.short	0x0028
        /*0034*/ 	.byte	0x00, 0xf0, 0x11, 0x00


	//----- nvinfo : EIATTR_KPARAM_INFO
	.align		4
.L_379:
        /*0038*/ 	.byte	0x04, 0x17
        /*003a*/ 	.short	(.L_381 - .L_380)
.L_380:
        /*003c*/ 	.word	0x00000000
        /*0040*/ 	.short	0x0006
        /*0042*/ 	.short	0x0024
        /*0044*/ 	.byte	0x00, 0xf0, 0x11, 0x00


	//----- nvinfo : EIATTR_KPARAM_INFO
	.align		4
.L_381:
        /*0048*/ 	.byte	0x04, 0x17
        /*004a*/ 	.short	(.L_383 - .L_382)
.L_382:
        /*004c*/ 	.word	0x00000000
        /*0050*/ 	.short	0x0005
        /*0052*/ 	.short	0x0020
        /*0054*/ 	.byte	0x00, 0xf0, 0x11, 0x00


	//----- nvinfo : EIATTR_KPARAM_INFO
	.align		4
.L_383:
        /*0058*/ 	.byte	0x04, 0x17
        /*005a*/ 	.short	(.L_385 - .L_384)
.L_384:
        /*005c*/ 	.word	0x00000000
        /*0060*/ 	.short	0x0004
        /*0062*/ 	.short	0x001c
        /*0064*/ 	.byte	0x00, 0xf0, 0x11, 0x00


	//----- nvinfo : EIATTR_KPARAM_INFO
	.align		4
.L_385:
        /*0068*/ 	.byte	0x04, 0x17
        /*006a*/ 	.short	(.L_387 - .L_386)
.L_386:
        /*006c*/ 	.word	0x00000000
        /*0070*/ 	.short	0x0003
        /*0072*/ 	.short	0x0018
        /*0074*/ 	.byte	0x00, 0xf0, 0x11, 0x00


	//----- nvinfo : EIATTR_KPARAM_INFO
	.align		4
.L_387:
        /*0078*/ 	.byte	0x04, 0x17
        /*007a*/ 	.short	(.L_389 - .L_388)
.L_388:
        /*007c*/ 	.word	0x00000000
        /*0080*/ 	.short	0x0002
        /*0082*/ 	.short	0x0010
        /*0084*/ 	.byte	0x00, 0xf5, 0x21, 0x00


	//----- nvinfo : EIATTR_KPARAM_INFO
	.align		4
.L_389:
        /*0088*/ 	.byte	0x04, 0x17
        /*008a*/ 	.short	(.L_391 - .L_390)
.L_390:
        /*008c*/ 	.word	0x00000000
        /*0090*/ 	.short	0x0001
        /*0092*/ 	.short	0x0008
        /*0094*/ 	.byte	0x00, 0xf0, 0x11, 0x00


	//----- nvinfo : EIATTR_KPARAM_INFO
	.align		4
.L_391:
        /*0098*/ 	.byte	0x04, 0x17
        /*009a*/ 	.short	(.L_393 - .L_392)
.L_392:
        /*009c*/ 	.word	0x00000000
        /*00a0*/ 	.short	0x0000
        /*00a2*/ 	.short	0x0000
        /*00a4*/ 	.byte	0x00, 0xf5, 0x21, 0x00


	//----- nvinfo : EIATTR_SPARSE_MMA_MASK
	.align		4
.L_393:
        /*00a8*/ 	.byte	0x03, 0x50
        /*00aa*/ 	.short	0x0000


	//----- nvinfo : EIATTR_MAXREG_COUNT
	.align		4
        /*00ac*/ 	.byte	0x03, 0x1b
        /*00ae*/ 	.short	0x00ff


	//----- nvinfo : EIATTR_MERCURY_ISA_VERSION
	.align		4
        /*00b0*/ 	.byte	0x03, 0x5f
        /*00b2*/ 	.short	0x0101


	//----- nvinfo : EIATTR_VRC_CTA_INIT_COUNT
	.align		4
        /*00b4*/ 	.byte	0x02, 0x4a
	.zero		1
	.zero		1


	//----- nvinfo : EIATTR_EXIT_INSTR_OFFSETS
	.align		4
        /*00b8*/ 	.byte	0x04, 0x1c
        /*00ba*/ 	.short	(.L_395 - .L_394)


	//   ....[0]....
.L_394:
        /*00bc*/ 	.word	0x000000e0


	//   ....[1]....
        /*00c0*/ 	.word	0x00000ee0


	//----- nvinfo : EIATTR_CRS_STACK_SIZE
	.align		4
.L_395:
        /*00c4*/ 	.byte	0x04, 0x1e
        /*00c6*/ 	.short	(.L_397 - .L_396)
.L_396:
        /*00c8*/ 	.word	0x00000000


	//----- nvinfo : EIATTR_CBANK_PARAM_SIZE
	.align		4
.L_397:
        /*00cc*/ 	.byte	0x03, 0x19
        /*00ce*/ 	.short	0x0034


	//----- nvinfo : EIATTR_PARAM_CBANK
	.align		4
        /*00d0*/ 	.byte	0x04, 0x0a
        /*00d2*/ 	.short	(.L_399 - .L_398)
	.align		4
.L_398:
        /*00d4*/ 	.word	index@(.nv.constant0._Z32nppiFilterMax_8u_C3R_kernel_implPKhiPhiiiiiii)
        /*00d8*/ 	.short	0x0380
        /*00da*/ 	.short	0x0034


	//----- nvinfo : EIATTR_SW_WAR
	.align		4
.L_399:
        /*00dc*/ 	.byte	0x04, 0x36
        /*00de*/ 	.short	(.L_401 - .L_400)
.L_400:
        /*00e0*/ 	.word	0x00000008
.L_401:


//--------------------- .nv.info._Z32nppiFilterMax_8u_C1R_kernel_implPKhiPhiiiiiii --------------------------
	.section	.nv.info._Z32nppiFilterMax_8u_C1R_kernel_implPKhiPhiiiiiii,"",@"SHT_CUDA_INFO"
	.sectionflags	@""
	.align	4


	//----- nvinfo : EIATTR_CUDA_API_VERSION
	.align		4
        /*0000*/ 	.byte	0x04, 0x37
        /*0002*/ 	.short	(.L_403 - .L_402)
.L_402:
        /*0004*/ 	.word	0x00000082


	//----- nvinfo : EIATTR_KPARAM_INFO
	.align		4
.L_403:
        /*0008*/ 	.byte	0x04, 0x17
        /*000a*/ 	.short	(.L_405 - .L_404)
.L_404:
        /*000c*/ 	.word	0x00000000
        /*0010*/ 	.short	0x0009
        /*0012*/ 	.short	0x0030
        /*0014*/ 	.byte	0x00, 0xf0, 0x11, 0x00


	//----- nvinfo : EIATTR_KPARAM_INFO
	.align		4
.L_405:
        /*0018*/ 	.byte	0x04, 0x17
        /*001a*/ 	.short	(.L_407 - .L_406)
.L_406:
        /*001c*/ 	.word	0x00000000
        /*0020*/ 	.short	0x0008
        /*0022*/ 	.short	0x002c
        /*0024*/ 	.byte	0x00, 0xf0, 0x11, 0x00


	//----- nvinfo : EIATTR_KPARAM_INFO
	.align		4
.L_407:
        /*0028*/ 	.byte	0x04, 0x17
        /*002a*/ 	.short	(.L_409 - .L_408)
.L_408:
        /*002c*/ 	.word	0x00000000
        /*0030*/ 	.short	0x0007
        /*0032*/ 	.short	0x0028
        /*0034*/ 	.byte	0x00, 0xf0, 0x11, 0x00


	//----- nvinfo : EIATTR_KPARAM_INFO
	.align		4
.L_409:
        /*0038*/ 	.byte	0x04, 0x17
        /*003a*/ 	.short	(.L_411 - .L_410)
.L_410:
        /*003c*/ 	.word	0x00000000
        /*0040*/ 	.short	0x0006
        /*0042*/ 	.short	0x0024
        /*0044*/ 	.byte	0x00, 0xf0, 0x11, 0x00


	//----- nvinfo : EIATTR_KPARAM_INFO
	.align		4
.L_411:
        /*0048*/ 	.byte	0x04, 0x17
        /*004a*/ 	.short	(.L_413 - .L_412)
.L_412:
        /*004c*/ 	.word	0x00000000
        /*0050*/ 	.short	0x0005
        /*0052*/ 	.short	0x0020
        /*0054*/ 	.byte	0x00, 0xf0, 0x11, 0x00


	//----- nvinfo : EIATTR_KPARAM_INFO
	.align		4
.L_413:
        /*0058*/ 	.byte	0x04, 0x17
        /*005a*/ 	.short	(.L_415 - .L_414)
.L_414:
        /*005c*/ 	.word	0x00000000
        /*0060*/ 	.short	0x0004
        /*0062*/ 	.short	0x001c
        /*0064*/ 	.byte	0x00, 0xf0, 0x11, 0x00


	//----- nvinfo : EIATTR_KPARAM_INFO
	.align		4
.L_415:
        /*0068*/ 	.byte	0x04, 0x17
        /*006a*/ 	.short	(.L_417 - .L_416)
.L_416:
        /*006c*/ 	.word	0x00000000
        /*0070*/ 	.short	0x0003
        /*0072*/ 	.short	0x0018
        /*0074*/ 	.byte	0x00, 0xf0, 0x11, 0x00


	//----- nvinfo : EIATTR_KPARAM_INFO
	.align		4
.L_417:
        /*0078*/ 	.byte	0x04, 0x17
        /*007a*/ 	.short	(.L_419 - .L_418)
.L_418:
        /*007c*/ 	.word	0x00000000
        /*0080*/ 	.short	0x0002
        /*0082*/ 	.short	0x0010
        /*0084*/ 	.byte	0x00, 0xf5, 0x21, 0x00


	//----- nvinfo : EIATTR_KPARAM_INFO
	.align		4
.L_419:
        /*0088*/ 	.byte	0x04, 0x17
        /*008a*/ 	.short	(.L_421 - .L_420)
.L_420:
        /*008c*/ 	.word	0x00000000
        /*0090*/ 	.short	0x0001
        /*0092*/ 	.short	0x0008
        /*0094*/ 	.byte	0x00, 0xf0, 0x11, 0x00


	//----- nvinfo : EIATTR_KPARAM_INFO
	.align		4
.L_421:
        /*0098*/ 	.byte	0x04, 0x17
        /*009a*/ 	.short	(.L_423 - .L_422)
.L_422:
        /*009c*/ 	.word	0x00000000
        /*00a0*/ 	.short	0x0000
        /*00a2*/ 	.short	0x0000
        /*00a4*/ 	.byte	0x00, 0xf5, 0x21, 0x00


	//----- nvinfo : EIATTR_SPARSE_MMA_MASK
	.align		4
.L_423:
        /*00a8*/ 	.byte	0x03, 0x50
        /*00aa*/ 	.short	0x0000


	//----- nvinfo : EIATTR_MAXREG_COUNT
	.align		4
        /*00ac*/ 	.byte	0x03, 0x1b
        /*00ae*/ 	.short	0x00ff


	//----- nvinfo : EIATTR_MERCURY_ISA_VERSION
	.align		4
        /*00b0*/ 	.byte	0x03, 0x5f
        /*00b2*/ 	.short	0x0101


	//----- nvinfo : EIATTR_VRC_CTA_INIT_COUNT
	.align		4
        /*00b4*/ 	.byte	0x02, 0x4a
	.zero		1
	.zero		1


	//----- nvinfo : EIATTR_EXIT_INSTR_OFFSETS
	.align		4
        /*00b8*/ 	.byte	0x04, 0x1c
        /*00ba*/ 	.short	(.L_425 - .L_424)


	//   ....[0]....
.L_424:
        /*00bc*/ 	.word	0x000000e0


	//   ....[1]....
        /*00c0*/ 	.word	0x00000e70


	//----- nvinfo : EIATTR_CRS_STACK_SIZE
	.align		4
.L_425:
        /*00c4*/ 	.byte	0x04, 0x1e
        /*00c6*/ 	.short	(.L_427 - .L_426)
.L_426:
        /*00c8*/ 	.word	0x00000000


	//----- nvinfo : EIATTR_CBANK_PARAM_SIZE
	.align		4
.L_427:
        /*00cc*/ 	.byte	0x03, 0x19
        /*00ce*/ 	.short	0x0034


	//----- nvinfo : EIATTR_PARAM_CBANK
	.align		4
        /*00d0*/ 	.byte	0x04, 0x0a
        /*00d2*/ 	.short	(.L_429 - .L_428)
	.align		4
.L_428:
        /*00d4*/ 	.word	index@(.nv.constant0._Z32nppiFilterMax_8u_C1R_kernel_implPKhiPhiiiiiii)
        /*00d8*/ 	.short	0x0380
        /*00da*/ 	.short	0x0034


	//----- nvinfo : EIATTR_SW_WAR
	.align		4
.L_429:
        /*00dc*/ 	.byte	0x04, 0x36
        /*00de*/ 	.short	(.L_431 - .L_430)
.L_430:
        /*00e0*/ 	.word	0x00000008
.L_431:


//--------------------- .nv.callgraph             --------------------------
	.section	.nv.callgraph,"",@"SHT_CUDA_CALLGRAPH"
	.align	4
	.sectionentsize	8
	.align		4
        /*0000*/ 	.word	0x00000000
	.align		4
        /*0004*/ 	.word	0xffffffff
	.align		4
        /*0008*/ 	.word	0x00000000
	.align		4
        /*000c*/ 	.word	0xfffffffe
	.align		4
        /*0010*/ 	.word	0x00000000
	.align		4
        /*0014*/ 	.word	0xfffffffd
	.align		4
        /*0018*/ 	.word	0x00000000
	.align		4
        /*001c*/ 	.word	0xfffffffc


//--------------------- .text._Z33nppiFilterMin_32f_C3R_kernel_implPKfiPfiiiiiii --------------------------
	.section	.text._Z33nppiFilterMin_32f_C3R_kernel_implPKfiPfiiiiiii,"ax",@progbits
	.align	128
        .global         _Z33nppiFilterMin_32f_C3R_kernel_implPKfiPfiiiiiii
        .type           _Z33nppiFilterMin_32f_C3R_kernel_implPKfiPfiiiiiii,@function
        .size           _Z33nppiFilterMin_32f_C3R_kernel_implPKfiPfiiiiiii,(.L_x_148 - _Z33nppiFilterMin_32f_C3R_kernel_implPKfiPfiiiiiii)
        .other          _Z33nppiFilterMin_32f_C3R_kernel_implPKfiPfiiiiiii,@"STO_CUDA_ENTRY STV_DEFAULT"
_Z33nppiFilterMin_32f_C3R_kernel_implPKfiPfiiiiiii:
.text._Z33nppiFilterMin_32f_C3R_kernel_implPKfiPfiiiiiii:
[----:B------:R-:W-:Y:S01]  /*0000*/  LDC R1, c[0x0][0x37c] ;  /* 0x0000df00ff017b82 */ /* 0x000fe20000000800 */
[----:B------:R-:W0:Y:S07]  /*0010*/  S2R R5, SR_TID.Y ;  /* 0x0000000000057919 */ /* 0x000e2e0000002200 */
[----:B------:R-:W1:Y:S01]  /*0020*/  S2UR UR4, SR_CTAID.X ;  /* 0x00000000000479c3 */ /* 0x000e620000002500 */
[----:B------:R-:W1:Y:S01]  /*0030*/  LDCU UR5, c[0x0][0x360] ;  /* 0x00006c00ff0577ac */ /* 0x000e620008000800 */
[----:B------:R-:W2:Y:S01]  /*0040*/  S2R R3, SR_TID.X ;  /* 0x0000000000037919 */ /* 0x000ea20000002100 */
[----:B------:R-:W3:Y:S05]  /*0050*/  LDCU UR7, c[0x0][0x3a0] ;  /* 0x00007400ff0777ac */ /* 0x000eea0008000800 */
[----:B------:R-:W0:Y:S01]  /*0060*/  S2UR UR6, SR_CTAID.Y ;  /* 0x00000000000679c3 */ /* 0x000e220000002600 */
[----:B------:R-:W4:Y:S07]  /*0070*/  LDCU UR8, c[0x0][0x39c] ;  /* 0x00007380ff0877ac */ /* 0x000f2e0008000800 */
[----:B------:R-:W0:Y:S01]  /*0080*/  LDC R10, c[0x0][0x364] ;  /* 0x0000d900ff0a7b82 */ /* 0x000e220000000800 */
[----:B-1----:R-:W-:-:S06]  /*0090*/  UIMAD UR4, UR4, UR5, URZ ;  /* 0x00000005040472a4 */ /* 0x002fcc000f8e02ff */
[----:B--2---:R-:W-:Y:S02]  /*00a0*/  VIADD R11, R3, UR4 ;  /* 0x00000004030b7c36 */ /* 0x004fe40008000000 */
[----:B0-----:R-:W-:-:S05]  /*00b0*/  IMAD R10, R10, UR6, R5 ;  /* 0x000000060a0a7c24 */ /* 0x001fca000f8e0205 */
[----:B---3--:R-:W-:-:S04]  /*00c0*/  ISETP.GE.AND P0, PT, R10, UR7, PT ;  /* 0x000000070a007c0c */ /* 0x008fc8000bf06270 */
[----:B----4-:R-:W-:-:S13]  /*00d0*/  ISETP.GE.OR P0, PT, R11, UR8, P0 ;  /* 0x000000080b007c0c */ /* 0x010fda0008706670 */
[----:B------:R-:W-:Y:S05]  /*00e0*/  @P0 EXIT ;  /* 0x000000000000094d */ /* 0x000fea0003800000 */
[----:B------:R-:W0:Y:S01]  /*00f0*/  LDCU UR8, c[0x0][0x3a4] ;  /* 0x00007480ff0877ac */ /* 0x000e220008000800 */
[----:B------:R-:W-:Y:S02]  /*0100*/  IMAD.MOV.U32 R8, RZ, RZ, 0x7f7fffff ;  /* 0x7f7fffffff087424 */ /* 0x000fe400078e00ff */
[----:B------:R-:W-:Y:S01]  /*0110*/  IMAD.MOV.U32 R9, RZ, RZ, 0x7f7fffff ;  /* 0x7f7fffffff097424 */ /* 0x000fe200078e00ff */
[----:B------:R-:W0:Y:S01]  /*0120*/  LDCU.64 UR10, c[0x0][0x3a8] ;  /* 0x00007500ff0a77ac */ /* 0x000e220008000a00 */
[----:B------:R-:W-:Y:S01]  /*0130*/  IMAD.MOV.U32 R0, RZ, RZ, 0x7f7fffff ;  /* 0x7f7fffffff007424 */ /* 0x000fe200078e00ff */
[----:B------:R-:W1:Y:S01]  /*0140*/  LDCU.64 UR6, c[0x0][0x358] ;  /* 0x00006b00ff0677ac */ /* 0x000e620008000a00 */
[----:B0-----:R-:W-:-:S04]  /*0150*/  UISETP.LT.AND UP0, UPT, UR8, UR10, UPT ;  /* 0x0000000a0800728c */ /* 0x001fc8000bf01270 */
[----:B------:R-:W-:-:S04]  /*0160*/  USEL UR5, UR8, UR10, UP0 ;  /* 0x0000000a08057287 */ /* 0x000fc80008000000 */
[----:B------:R-:W-:-:S09]  /*0170*/  UISETP.GE.AND UP0, UPT, UR5, 0x1, UPT ;  /* 0x000000010500788c */ /* 0x000fd2000bf06270 */
[----:B-1----:R-:W-:Y:S05]  /*0180*/  BRA.U !UP0, `(.L_x_0) ;  /* 0x00000009081c7547 */ /* 0x002fea000b800000 */
[----:B------:R-:W-:Y:S01]  /*0190*/  VIADD R12, R11, -UR11 ;  /* 0x8000000b0b0c7c36 */ /* 0x000fe20008000000 */
[----:B------:R-:W0:Y:S01]  /*01a0*/  LDCU UR5, c[0x0][0x3b0] ;  /* 0x00007600ff0577ac */ /* 0x000e220008000800 */
[----:B------:R-:W-:Y:S01]  /*01b0*/  BSSY.RECONVERGENT B1, `(.L_x_0) ;  /* 0x0000084000017945 */ /* 0x000fe20003800200 */
[----:B------:R-:W-:Y:S02]  /*01c0*/  IMAD.MOV.U32 R8, RZ, RZ, 0x7f7fffff ;  /* 0x7f7fffffff087424 */ /* 0x000fe400078e00ff */
[C---:B------:R-:W-:Y:S02]  /*01d0*/  VIADD R13, R12.reuse, UR8 ;  /* 0x000000080c0d7c36 */ /* 0x040fe40008000000 */
[C---:B------:R-:W-:Y:S02]  /*01e0*/  VIADD R14, R12.reuse, 0x1 ;  /* 0x000000010c0e7836 */ /* 0x040fe40000000000 */
[C---:B------:R-:W-:Y:S02]  /*01f0*/  IMAD R17, R12.reuse, 0x3, RZ ;  /* 0x000000030c117824 */ /* 0x040fe400078e02ff */
[C---:B------:R-:W-:Y:S01]  /*0200*/  VIADD R18, R12.reuse, 0x2 ;  /* 0x000000020c127836 */ /* 0x040fe20000000000 */
[----:B------:R-:W-:Y:S01]  /*0210*/  VIMNMX R2, PT, PT, R13, R14, !PT ;  /* 0x0000000e0d027248 */ /* 0x000fe20007fe0100 */
[----:B------:R-:W-:-:S04]  /*0220*/  VIADD R19, R12, 0x3 ;  /* 0x000000030c137836 */ /* 0x000fc80000000000 */
[----:B------:R-:W-:Y:S01]  /*0230*/  VIADD R2, R2, UR11 ;  /* 0x0000000b02027c36 */ /* 0x000fe20008000000 */
[----:B------:R-:W1:Y:S01]  /*0240*/  LDCU UR11, c[0x0][0x39c] ;  /* 0x00007380ff0b77ac */ /* 0x000e620008000800 */
[----:B0-----:R-:W-:Y:S02]  /*0250*/  VIADD R15, R10, -UR5 ;  /* 0x800000050a0f7c36 */ /* 0x001fe40008000000 */
[----:B------:R-:W-:Y:S01]  /*0260*/  IMAD.IADD R20, R2, 0x1, -R11 ;  /* 0x0000000102147824 */ /* 0x000fe200078e0a0b */
[----:B------:R-:W-:Y:S01]  /*0270*/  IADD3 R3, PT, PT, R3, UR4, -R2 ;  /* 0x0000000403037c10 */ /* 0x000fe2000fffe802 */
[----:B------:R-:W-:-:S03]  /*0280*/  VIADD R16, R15, UR10 ;  /* 0x0000000a0f107c36 */ /* 0x000fc60008000000 */
[----:B------:R-:W-:Y:S02]  /*0290*/  ISETP.GT.U32.AND P3, PT, R3, -0x4, PT ;  /* 0xfffffffc0300780c */ /* 0x000fe40003f64070 */
[----:B------:R-:W-:-:S11]  /*02a0*/  LOP3.LUT R20, R20, 0x3, RZ, 0xc0, !PT ;  /* 0x0000000314147812 */ /* 0x000fd600078ec0ff */
.L_x_10:
[----:B------:R-:W0:Y:S01]  /*02b0*/  LDCU UR5, c[0x0][0x388] ;  /* 0x00007100ff0577ac */ /* 0x000e220008000800 */
[----:B------:R-:W-:Y:S01]  /*02c0*/  ISETP.NE.AND P0, PT, R20, RZ, PT ;  /* 0x000000ff1400720c */ /* 0x000fe20003f05270 */
[----:B------:R-:W-:Y:S01]  /*02d0*/  BSSY.RECONVERGENT B0, `(.L_x_1) ;  /* 0x0000035000007945 */ /* 0x000fe20003800200 */
[----:B------:R-:W-:Y:S01]  /*02e0*/  IMAD.MOV.U32 R22, RZ, RZ, R12 ;  /* 0x000000ffff167224 */ /* 0x000fe200078e000c */
[----:B------:R-:W2:Y:S01]  /*02f0*/  LDCU.64 UR8, c[0x0][0x380] ;  /* 0x00007000ff0877ac */ /* 0x000ea20008000a00 */
[----:B0-----:R-:W-:-:S05]  /*0300*/  IMAD R3, R15, UR5, RZ ;  /* 0x000000050f037c24 */ /* 0x001fca000f8e02ff */
[----:B--2---:R-:W-:-:S04]  /*0310*/  IADD3 R2, P1, PT, R3, UR8, RZ ;  /* 0x0000000803027c10 */ /* 0x004fc8000ff3e0ff */
[----:B------:R-:W-:Y:S01]  /*0320*/  LEA.HI.X.SX32 R3, R3, UR9, 0x1, P1 ;  /* 0x0000000903037c11 */ /* 0x000fe200088f0eff */
[----:B------:R-:W-:Y:S08]  /*0330*/  @!P0 BRA `(.L_x_2) ;  /* 0x0000000000b88947 */ /* 0x000ff00003800000 */
[----:B------:R-:W0:Y:S01]  /*0340*/  LDC R23, c[0x0][0x39c] ;  /* 0x0000e700ff177b82 */ /* 0x000e220000000800 */
[----:B------:R-:W2:Y:S01]  /*0350*/  LDCU UR5, c[0x0][0x3a0] ;  /* 0x00007400ff0577ac */ /* 0x000ea20008000800 */
[----:B------:R-:W-:Y:S01]  /*0360*/  LOP3.LUT R4, R12, R15, RZ, 0xfc, !PT ;  /* 0x0000000f0c047212 */ /* 0x000fe200078efcff */
[----:B------:R-:W-:Y:S01]  /*0370*/  BSSY.RECONVERGENT B2, `(.L_x_3) ;  /* 0x000000d000027945 */ /* 0x000fe20003800200 */
[----:B------:R-:W-:Y:S02]  /*0380*/  ISETP.NE.AND P2, PT, R20, 0x1, PT ;  /* 0x000000011400780c */ /* 0x000fe40003f45270 */
[----:B--2---:R-:W-:-:S04]  /*0390*/  ISETP.GE.AND P0, PT, R15, UR5, PT ;  /* 0x000000050f007c0c */ /* 0x004fc8000bf06270 */
[----:B0-----:R-:W-:-:S04]  /*03a0*/  ISETP.GE.OR P1, PT, R12, R23, P0 ;  /* 0x000000170c00720c */ /* 0x001fc80000726670 */
[----:B------:R-:W-:Y:S01]  /*03b0*/  ISETP.LT.OR P1, PT, R4, RZ, P1 ;  /* 0x000000ff0400720c */ /* 0x000fe20000f21670 */
[----:B------:R-:W-:-:S12]  /*03c0*/  IMAD.WIDE R4, R17, 0x4, R2 ;  /* 0x0000000411047825 */ /* 0x000fd800078e0202 */
[----:B------:R-:W-:Y:S05]  /*03d0*/  @P1 BRA `(.L_x_4) ;  /* 0x0000000000181947 */ /* 0x000fea0003800000 */
[----:B------:R-:W2:Y:S04]  /*03e0*/  LDG.E R7, desc[UR6][R4.64] ;  /* 0x0000000604077981 */ /* 0x000ea8000c1e1900 */
[----:B------:R-:W3:Y:S04]  /*03f0*/  LDG.E R6, desc[UR6][R4.64+0x4] ;  /* 0x0000040604067981 */ /* 0x000ee8000c1e1900 */
[----:B------:R-:W4:Y:S01]  /*0400*/  LDG.E R21, desc[UR6][R4.64+0x8] ;  /* 0x0000080604157981 */ /* 0x000f22000c1e1900 */
[----:B--2---:R-:W-:Y:S02]  /*0410*/  FMNMX R0, R0, R7, PT ;  /* 0x0000000700007209 */ /* 0x004fe40003800000 */
[----:B---3--:R-:W-:-:S02]  /*0420*/  FMNMX R9, R9, R6, PT ;  /* 0x0000000609097209 */ /* 0x008fc40003800000 */
[----:B----4-:R-:W-:-:S07]  /*0430*/  FMNMX R8, R8, R21, PT ;  /* 0x0000001508087209 */ /* 0x010fce0003800000 */
.L_x_4:
[----:B-1----:R-:W-:Y:S05]  /*0440*/  BSYNC.RECONVERGENT B2 ;  /* 0x0000000000027941 */ /* 0x002fea0003800200 */
.L_x_3:
[----:B------:R-:W-:Y:S01]  /*0450*/  IMAD.MOV.U32 R22, RZ, RZ, R14 ;  /* 0x000000ffff167224 */ /* 0x000fe200078e000e */
[----:B------:R-:W-:Y:S06]  /*0460*/  @!P2 BRA `(.L_x_2) ;  /* 0x00000000006ca947 */ /* 0x000fec0003800000 */
[C---:B------:R-:W-:Y:S01]  /*0470*/  ISETP.GE.OR P1, PT, R14.reuse, R23, P0 ;  /* 0x000000170e00720c */ /* 0x040fe20000726670 */
[----:B------:R-:W-:Y:S01]  /*0480*/  BSSY.RECONVERGENT B2, `(.L_x_5) ;  /* 0x000000b000027945 */ /* 0x000fe20003800200 */
[----:B------:R-:W-:Y:S02]  /*0490*/  LOP3.LUT R6, R14, R15, RZ, 0xfc, !PT ;  /* 0x0000000f0e067212 */ /* 0x000fe400078efcff */
[----:B------:R-:W-:Y:S02]  /*04a0*/  ISETP.NE.AND P2, PT, R20, 0x2, PT ;  /* 0x000000021400780c */ /* 0x000fe40003f45270 */
[----:B------:R-:W-:-:S13]  /*04b0*/  ISETP.LT.OR P1, PT, R6, RZ, P1 ;  /* 0x000000ff0600720c */ /* 0x000fda0000f21670 */
[----:B------:R-:W-:Y:S05]  /*04c0*/  @P1 BRA `(.L_x_6) ;  /* 0x0000000000181947 */ /* 0x000fea0003800000 */
[----:B------:R-:W2:Y:S04]  /*04d0*/  LDG.E R7, desc[UR6][R4.64+0xc] ;  /* 0x00000c0604077981 */ /* 0x000ea8000c1e1900 */
[----:B------:R-:W3:Y:S04]  /*04e0*/  LDG.E R6, desc[UR6][R4.64+0x10] ;  /* 0x0000100604067981 */ /* 0x000ee8000c1e1900 */
[----:B------:R-:W4:Y:S01]  /*04f0*/  LDG.E R21, desc[UR6][R4.64+0x14] ;  /* 0x0000140604157981 */ /* 0x000f22000c1e1900 */
[----:B--2---:R-:W-:Y:S02]  /*0500*/  FMNMX R0, R0, R7, PT ;  /* 0x0000000700007209 */ /* 0x004fe40003800000 */
[----:B---3--:R-:W-:-:S02]  /*0510*/  FMNMX R9, R9, R6, PT ;  /* 0x0000000609097209 */ /* 0x008fc40003800000 */
[----:B----4-:R-:W-:-:S07]  /*0520*/  FMNMX R8, R8, R21, PT ;  /* 0x0000001508087209 */ /* 0x010fce0003800000 */
.L_x_6:
[----:B------:R-:W-:Y:S05]  /*0530*/  BSYNC.RECONVERGENT B2 ;  /* 0x0000000000027941 */ /* 0x000fea0003800200 */
.L_x_5:
[----:B------:R-:W-:Y:S01]  /*0540*/  IMAD.MOV.U32 R22, RZ, RZ, R18 ;  /* 0x000000ffff167224 */ /* 0x000fe200078e0012 */
[----:B------:R-:W-:Y:S06]  /*0550*/  @!P2 BRA `(.L_x_2) ;  /* 0x000000000030a947 */ /* 0x000fec0003800000 */
[C---:B------:R-:W-:Y:S01]  /*0560*/  ISETP.GE.OR P0, PT, R18.reuse, R23, P0 ;  /* 0x000000171200720c */ /* 0x040fe20000706670 */
[----:B------:R-:W-:Y:S01]  /*0570*/  IMAD.MOV.U32 R22, RZ, RZ, R19 ;  /* 0x000000ffff167224 */ /* 0x000fe200078e0013 */
[----:B------:R-:W-:-:S04]  /*0580*/  LOP3.LUT R6, R18, R15, RZ, 0xfc, !PT ;  /* 0x0000000f12067212 */ /* 0x000fc800078efcff */
[----:B------:R-:W-:-:S13]  /*0590*/  ISETP.LT.OR P0, PT, R6, RZ, P0 ;  /* 0x000000ff0600720c */ /* 0x000fda0000701670 */
[----:B------:R-:W-:Y:S05]  /*05a0*/  @P0 BRA `(.L_x_2) ;  /* 0x00000000001c0947 */ /* 0x000fea0003800000 */
[----:B------:R-:W2:Y:S04]  /*05b0*/  LDG.E R7, desc[UR6][R4.64+0x18] ;  /* 0x0000180604077981 */ /* 0x000ea8000c1e1900 */
[----:B------:R-:W3:Y:S04]  /*05c0*/  LDG.E R6, desc[UR6][R4.64+0x1c] ;  /* 0x00001c0604067981 */ /* 0x000ee8000c1e1900 */
[----:B------:R-:W4:Y:S01]  /*05d0*/  LDG.E R21, desc[UR6][R4.64+0x20] ;  /* 0x0000200604157981 */ /* 0x000f22000c1e1900 */
[----:B------:R-:W-:Y:S01]  /*05e0*/  IMAD.MOV.U32 R22, RZ, RZ, R19 ;  /* 0x000000ffff167224 */ /* 0x000fe200078e0013 */
[----:B--2---:R-:W-:-:S02]  /*05f0*/  FMNMX R0, R0, R7, PT ;  /* 0x0000000700007209 */ /* 0x004fc40003800000 */
[----:B---3--:R-:W-:Y:S02]  /*0600*/  FMNMX R9, R9, R6, PT ;  /* 0x0000000609097209 */ /* 0x008fe40003800000 */
[----:B----4-:R-:W-:-:S07]  /*0610*/  FMNMX R8, R8, R21, PT ;  /* 0x0000001508087209 */ /* 0x010fce0003800000 */
.L_x_2:
[----:B-1----:R-:W-:Y:S05]  /*0620*/  BSYNC.RECONVERGENT B0 ;  /* 0x0000000000007941 */ /* 0x002fea0003800200 */
.L_x_1:
[----:B------:R-:W-:Y:S04]  /*0630*/  BSSY.RECONVERGENT B0, `(.L_x_7) ;  /* 0x0000038000007945 */ /* 0x000fe80003800200 */
[----:B------:R-:W-:Y:S05]  /*0640*/  @P3 BRA `(.L_x_8) ;  /* 0x0000000000d83947 */ /* 0x000fea0003800000 */
[----:B------:R-:W0:Y:S01]  /*0650*/  LDCU UR5, c[0x0][0x3a0] ;  /* 0x00007400ff0577ac */ /* 0x000e220008000800 */
[----:B------:R-:W-:-:S04]  /*0660*/  IMAD.MOV.U32 R21, RZ, RZ, 0x3 ;  /* 0x00000003ff157424 */ /* 0x000fc800078e00ff */
[----:B------:R-:W-:Y:S01]  /*0670*/  IMAD R21, R22, R21, 0x6 ;  /* 0x0000000616157424 */ /* 0x000fe200078e0215 */
[----:B0-----:R-:W-:-:S13]  /*0680*/  ISETP.GE.AND P4, PT, R15, UR5, PT ;  /* 0x000000050f007c0c */ /* 0x001fda000bf86270 */
.L_x_9:
[C---:B------:R-:W-:Y:S02]  /*0690*/  ISETP.GE.OR P2, PT, R22.reuse, UR11, P4 ;  /* 0x0000000b16007c0c */ /* 0x040fe4000a746670 */
[----:B------:R-:W-:-:S04]  /*06a0*/  LOP3.LUT R4, R22, R15, RZ, 0xfc, !PT ;  /* 0x0000000f16047212 */ /* 0x000fc800078efcff */
[----:B------:R-:W-:-:S13]  /*06b0*/  ISETP.LT.OR P2, PT, R4, RZ, P2 ;  /* 0x000000ff0400720c */ /* 0x000fda0001741670 */
[----:B------:R-:W-:-:S04]  /*06c0*/  @!P2 VIADD R5, R21, 0xfffffffa ;  /* 0xfffffffa1505a836 */ /* 0x000fc80000000000 */
[----:B------:R-:W-:-:S05]  /*06d0*/  @!P2 IMAD.WIDE R4, R5, 0x4, R2 ;  /* 0x000000040504a825 */ /* 0x000fca00078e0202 */
[----:B------:R-:W2:Y:S01]  /*06e0*/  @!P2 LDG.E R29, desc[UR6][R4.64] ;  /* 0x00000006041da981 */ /* 0x000ea2000c1e1900 */
[----:B------:R-:W-:-:S03]  /*06f0*/  VIADD R6, R22, 0x1 ;  /* 0x0000000116067836 */ /* 0x000fc60000000000 */
[----:B------:R-:W3:Y:S04]  /*0700*/  @!P2 LDG.E R24, desc[UR6][R4.64+0x4] ;  /* 0x000004060418a981 */ /* 0x000ee8000c1e1900 */
[----:B------:R-:W4:Y:S01]  /*0710*/  @!P2 LDG.E R25, desc[UR6][R4.64+0x8] ;  /* 0x000008060419a981 */ /* 0x000f22000c1e1900 */
[C---:B------:R-:W-:Y:S02]  /*0720*/  ISETP.GE.OR P1, PT, R6.reuse, UR11, P4 ;  /* 0x0000000b06007c0c */ /* 0x040fe4000a726670 */
[----:B------:R-:W-:-:S04]  /*0730*/  LOP3.LUT R6, R6, R15, RZ, 0xfc, !PT ;  /* 0x0000000f06067212 */ /* 0x000fc800078efcff */
[----:B------:R-:W-:Y:S01]  /*0740*/  ISETP.LT.OR P1, PT, R6, RZ, P1 ;  /* 0x000000ff0600720c */ /* 0x000fe20000f21670 */
[----:B------:R-:W-:-:S12]  /*0750*/  VIADD R28, R22, 0x2 ;  /* 0x00000002161c7836 */ /* 0x000fd80000000000 */
[----:B------:R-:W-:-:S04]  /*0760*/  @!P1 VIADD R7, R21, 0xfffffffd ;  /* 0xfffffffd15079836 */ /* 0x000fc80000000000 */
[----:B------:R-:W-:-:S05]  /*0770*/  @!P1 IMAD.WIDE R6, R7, 0x4, R2 ;  /* 0x0000000407069825 */ /* 0x000fca00078e0202 */
[----:B------:R-:W5:Y:S04]  /*0780*/  @!P1 LDG.E R27, desc[UR6][R6.64] ;  /* 0x00000006061b9981 */ /* 0x000f68000c1e1900 */
[----:B------:R-:W5:Y:S04]  /*0790*/  @!P1 LDG.E R26, desc[UR6][R6.64+0x4] ;  /* 0x00000406061a9981 */ /* 0x000f68000c1e1900 */
[----:B------:R0:W5:Y:S01]  /*07a0*/  @!P1 LDG.E R23, desc[UR6][R6.64+0x8] ;  /* 0x0000080606179981 */ /* 0x000162000c1e1900 */
[C---:B------:R-:W-:Y:S02]  /*07b0*/  ISETP.GE.OR P0, PT, R28.reuse, UR11, P4 ;  /* 0x0000000b1c007c0c */ /* 0x040fe4000a706670 */
[----:B------:R-:W-:-:S04]  /*07c0*/  LOP3.LUT R28, R28, R15, RZ, 0xfc, !PT ;  /* 0x0000000f1c1c7212 */ /* 0x000fc800078efcff */
[----:B------:R-:W-:Y:S01]  /*07d0*/  ISETP.LT.OR P0, PT, R28, RZ, P0 ;  /* 0x000000ff1c00720c */ /* 0x000fe20000701670 */
[----:B0-----:R-:W-:-:S12]  /*07e0*/  VIADD R6, R22, 0x3 ;  /* 0x0000000316067836 */ /* 0x001fd80000000000 */
[----:B------:R-:W-:-:S05]  /*07f0*/  @!P0 IMAD.WIDE R4, R21, 0x4, R2 ;  /* 0x0000000415048825 */ /* 0x000fca00078e0202 */
[----:B------:R-:W5:Y:S01]  /*0800*/  @!P0 LDG.E R28, desc[UR6][R4.64+0x8] ;  /* 0x00000806041c8981 */ /* 0x000f62000c1e1900 */
[----:B--2---:R-:W-:-:S03]  /*0810*/  @!P2 FMNMX R0, R0, R29, PT ;  /* 0x0000001d0000a209 */ /* 0x004fc60003800000 */
[----:B------:R-:W2:Y:S01]  /*0820*/  @!P0 LDG.E R29, desc[UR6][R4.64] ;  /* 0x00000006041d8981 */ /* 0x000ea2000c1e1900 */
[----:B---3--:R-:W-:-:S03]  /*0830*/  @!P2 FMNMX R9, R9, R24, PT ;  /* 0x000000180909a209 */ /* 0x008fc60003800000 */
[----:B------:R-:W3:Y:S01]  /*0840*/  @!P0 LDG.E R24, desc[UR6][R4.64+0x4] ;  /* 0x0000040604188981 */ /* 0x000ee2000c1e1900 */
[----:B----4-:R-:W-:Y:S02]  /*0850*/  @!P2 FMNMX R8, R8, R25, PT ;  /* 0x000000190808a209 */ /* 0x010fe40003800000 */
[C---:B------:R-:W-:Y:S02]  /*0860*/  ISETP.GE.OR P2, PT, R6.reuse, UR11, P4 ;  /* 0x0000000b06007c0c */ /* 0x040fe4000a746670 */
[----:B------:R-:W-:-:S04]  /*0870*/  LOP3.LUT R6, R6, R15, RZ, 0xfc, !PT ;  /* 0x0000000f06067212 */ /* 0x000fc800078efcff */
[----:B------:R-:W-:-:S13]  /*0880*/  ISETP.LT.OR P2, PT, R6, RZ, P2 ;  /* 0x000000ff0600720c */ /* 0x000fda0001741670 */
[----:B------:R-:W-:-:S04]  /*0890*/  @!P2 VIADD R7, R21, 0x3 ;  /* 0x000000031507a836 */ /* 0x000fc80000000000 */
[----:B------:R-:W-:-:S05]  /*08a0*/  @!P2 IMAD.WIDE R6, R7, 0x4, R2 ;  /* 0x000000040706a825 */ /* 0x000fca00078e0202 */
[----:B------:R-:W4:Y:S04]  /*08b0*/  @!P2 LDG.E R25, desc[UR6][R6.64] ;  /* 0x000000060619a981 */ /* 0x000f28000c1e1900 */
[----:B------:R-:W4:Y:S04]  /*08c0*/  @!P2 LDG.E R4, desc[UR6][R6.64+0x4] ;  /* 0x000004060604a981 */ /* 0x000f28000c1e1900 */
[----:B------:R-:W4:Y:S01]  /*08d0*/  @!P2 LDG.E R5, desc[UR6][R6.64+0x8] ;  /* 0x000008060605a981 */ /* 0x000f22000c1e1900 */
[----:B------:R-:W-:Y:S01]  /*08e0*/  VIADD R22, R22, 0x4 ;  /* 0x0000000416167836 */ /* 0x000fe20000000000 */
[----:B-----5:R-:W-:-:S02]  /*08f0*/  @!P1 FMNMX R0, R0, R27, PT ;  /* 0x0000001b00009209 */ /* 0x020fc40003800000 */
[----:B------:R-:W-:Y:S02]  /*0900*/  @!P1 FMNMX R9, R9, R26, PT ;  /* 0x0000001a09099209 */ /* 0x000fe40003800000 */
[----:B------:R-:W-:Y:S02]  /*0910*/  @!P1 FMNMX R8, R8, R23, PT ;  /* 0x0000001708089209 */ /* 0x000fe40003800000 */
[----:B------:R-:W-:Y:S01]  /*0920*/  ISETP.GE.AND P1, PT, R22, R13, PT ;  /* 0x0000000d1600720c */ /* 0x000fe20003f26270 */
[----:B------:R-:W-:Y:S01]  /*0930*/  VIADD R21, R21, 0xc ;  /* 0x0000000c15157836 */ /* 0x000fe20000000000 */
[----:B------:R-:W-:Y:S02]  /*0940*/  @!P0 FMNMX R8, R8, R28, PT ;  /* 0x0000001c08088209 */ /* 0x000fe40003800000 */
[----:B--2---:R-:W-:Y:S02]  /*0950*/  @!P0 FMNMX R0, R0, R29, PT ;  /* 0x0000001d00008209 */ /* 0x004fe40003800000 */
[----:B---3--:R-:W-:-:S02]  /*0960*/  @!P0 FMNMX R9, R9, R24, PT ;  /* 0x0000001809098209 */ /* 0x008fc40003800000 */
[----:B----4-:R-:W-:Y:S02]  /*0970*/  @!P2 FMNMX R0, R0, R25, PT ;  /* 0x000000190000a209 */ /* 0x010fe40003800000 */
[----:B------:R-:W-:Y:S02]  /*0980*/  @!P2 FMNMX R9, R9, R4, PT ;  /* 0x000000040909a209 */ /* 0x000fe40003800000 */
[----:B------:R-:W-:Y:S01]  /*0990*/  @!P2 FMNMX R8, R8, R5, PT ;  /* 0x000000050808a209 */ /* 0x000fe20003800000 */
[----:B------:R-:W-:Y:S06]  /*09a0*/  @!P1 BRA `(.L_x_9) ;  /* 0xfffffffc00389947 */ /* 0x000fec000383ffff */
.L_x_8:
[----:B------:R-:W-:Y:S05]  /*09b0*/  BSYNC.RECONVERGENT B0 ;  /* 0x0000000000007941 */ /* 0x000fea0003800200 */
.L_x_7:
[----:B------:R-:W-:-:S05]  /*09c0*/  VIADD R15, R15, 0x1 ;  /* 0x000000010f0f7836 */ /* 0x000fca0000000000 */
[----:B------:R-:W-:-:S13]  /*09d0*/  ISETP.GE.AND P0, PT, R15, R16, PT ;  /* 0x000000100f00720c */ /* 0x000fda0003f06270 */
[----:B------:R-:W-:Y:S05]  /*09e0*/  @!P0 BRA `(.L_x_10) ;  /* 0xfffffff800308947 */ /* 0x000fea000383ffff */
[----:B------:R-:W-:Y:S05]  /*09f0*/  BSYNC.RECONVERGENT B1 ;  /* 0x0000000000017941 */ /* 0x000fea0003800200 */
.L_x_0:
[----:B------:R-:W0:Y:S01]  /*0a00*/  LDCU UR5, c[0x0][0x398] ;  /* 0x00007300ff0577ac */ /* 0x000e220008000800 */
[----:B------:R-:W-:Y:S01]  /*0a10*/  IMAD R11, R11, 0x3, RZ ;  /* 0x000000030b0b7824 */ /* 0x000fe200078e02ff */
[----:B------:R-:W1:Y:S01]  /*0a20*/  LDCU.64 UR8, c[0x0][0x390] ;  /* 0x00007200ff0877ac */ /* 0x000e620008000a00 */
[----:B0-----:R-:W-:-:S05]  /*0a30*/  IMAD R10, R10, UR5, RZ ;  /* 0x000000050a0a7c24 */ /* 0x001fca000f8e02ff */
[----:B-1----:R-:W-:-:S04]  /*0a40*/  IADD3 R2, P0, PT, R10, UR8, RZ ;  /* 0x000000080a027c10 */ /* 0x002fc8000ff1e0ff */
[----:B------:R-:W-:-:S03]  /*0a50*/  LEA.HI.X.SX32 R3, R10, UR9, 0x1, P0 ;  /* 0x000000090a037c11 */ /* 0x000fc600080f0eff */
[----:B------:R-:W-:-:S05]  /*0a60*/  IMAD.WIDE R2, R11, 0x4, R2 ;  /* 0x000000040b027825 */ /* 0x000fca00078e0202 */
[----:B------:R-:W-:Y:S04]  /*0a70*/  STG.E desc[UR6][R2.64], R0 ;  /* 0x0000000002007986 */ /* 0x000fe8000c101906 */
[----:B------:R-:W-:Y:S04]  /*0a80*/  STG.E desc[UR6][R2.64+0x4], R9 ;  /* 0x0000040902007986 */ /* 0x000fe8000c101906 */
[----:B------:R-:W-:Y:S01]  /*0a90*/  STG.E desc[UR6][R2.64+0x8], R8 ;  /* 0x0000080802007986 */ /* 0x000fe2000c101906 */
[----:B------:R-:W-:Y:S05]  /*0aa0*/  EXIT ;  /* 0x000000000000794d */ /* 0x000fea0003800000 */
.L_x_11:
[----:B------:R-:W-:-:S00]  /*0ab0*/  BRA `(.L_x_11) ;  /* 0xfffffffc00fc7947 */ /* 0x000fc0000383ffff */
[----:B------:R-:W-:-:S00]  /*0ac0*/  NOP ;  /* 0x0000000000007918 */ /* 0x000fc00000000000 */
        /* <DEDUP_REMOVED lines=11> */
.L_x_148:


//--------------------- .text._Z33nppiFilterMin_32f_C1R_kernel_implPKfiPfiiiiiii --------------------------
	.section	.text._Z33nppiFilterMin_32f_C1R_kernel_implPKfiPfiiiiiii,"ax",@progbits
	.align	128
        .global         _Z33nppiFilterMin_32f_C1R_kernel_implPKfiPfiiiiiii
        .type           _Z33nppiFilterMin_32f_C1R_kernel_implPKfiPfiiiiiii,@function
        .size           _Z33nppiFilterMin_32f_C1R_kernel_implPKfiPfiiiiiii,(.L_x_149 - _Z33nppiFilterMin_32f_C1R_kernel_implPKfiPfiiiiiii)
        .other          _Z33nppiFilterMin_32f_C1R_kernel_implPKfiPfiiiiiii,@"STO_CUDA_ENTRY STV_DEFAULT"
_Z33nppiFilterMin_32f_C1R_kernel_implPKfiPfiiiiiii:
.text._Z33nppiFilterMin_32f_C1R_kernel_implPKfiPfiiiiiii:
        /* <DEDUP_REMOVED lines=16> */
[----:B------:R-:W-:Y:S01]  /*0100*/  IMAD.MOV.U32 R5, RZ, RZ, 0x7f7fffff ;  /* 0x7f7fffffff057424 */ /* 0x000fe200078e00ff */
[----:B------:R-:W0:Y:S01]  /*0110*/  LDCU.64 UR8, c[0x0][0x3a8] ;  /* 0x00007500ff0877ac */ /* 0x000e220008000a00 */
        /* <DEDUP_REMOVED lines=9> */
[----:B------:R-:W-:-:S05]  /*01b0*/  VIADD R3, R4, 0x1 ;  /* 0x0000000104037836 */ /* 0x000fca0000000000 */
[----:B------:R-:W-:Y:S01]  /*01c0*/  VIADDMNMX R3, R4, UR10, R3, !PT ;  /* 0x0000000a04037c46 */ /* 0x000fe2000f800103 */
[----:B------:R-:W1:Y:S04]  /*01d0*/  LDCU UR10, c[0x0][0x39c] ;  /* 0x00007380ff0a77ac */ /* 0x000e680008000800 */
[----:B------:R-:W-:-:S04]  /*01e0*/  VIADD R3, R3, UR9 ;  /* 0x0000000903037c36 */ /* 0x000fc80008000000 */
[----:B------:R-:W-:Y:S01]  /*01f0*/  IMAD.IADD R15, R3, 0x1, -R0 ;  /* 0x00000001030f7824 */ /* 0x000fe200078e0a00 */
[----:B------:R-:W-:Y:S01]  /*0200*/  IADD3 R3, PT, PT, R2, UR4, -R3 ;  /* 0x0000000402037c10 */ /* 0x000fe2000fffe803 */
[----:B0-----:R-:W-:-:S03]  /*0210*/  VIADD R7, R6, -UR5 ;  /* 0x8000000506077c36 */ /* 0x001fc60008000000 */
[----:B------:R-:W-:Y:S01]  /*0220*/  LOP3.LUT R17, R15, 0x7, RZ, 0xc0, !PT ;  /* 0x000000070f117812 */ /* 0x000fe200078ec0ff */
[----:B------:R-:W-:Y:S01]  /*0230*/  VIADD R10, R7, UR8 ;  /* 0x00000008070a7c36 */ /* 0x000fe20008000000 */
[----:B------:R-:W-:Y:S02]  /*0240*/  LOP3.LUT R11, R15, 0xfffffff8, RZ, 0xc0, !PT ;  /* 0xfffffff80f0b7812 */ /* 0x000fe400078ec0ff */
[----:B------:R-:W-:Y:S01]  /*0250*/  ISETP.GT.U32.AND P3, PT, R3, -0x8, PT ;  /* 0xfffffff80300780c */ /* 0x000fe20003f64070 */
[----:B------:R-:W-:Y:S01]  /*0260*/  VIADD R2, R17, 0xffffffff ;  /* 0xffffffff11027836 */ /* 0x000fe20000000000 */
[----:B------:R-:W-:Y:S01]  /*0270*/  LOP3.LUT R18, R15, 0x3, RZ, 0xc0, !PT ;  /* 0x000000030f127812 */ /* 0x000fe200078ec0ff */
[----:B------:R-:W-:-:S03]  /*0280*/  IMAD.MOV R11, RZ, RZ, -R11 ;  /* 0x000000ffff0b7224 */ /* 0x000fc600078e0a0b */
[----:B-1----:R-:W-:-:S13]  /*0290*/  ISETP.GE.U32.AND P4, PT, R2, 0x3, PT ;  /* 0x000000030200780c */ /* 0x002fda0003f86070 */
.L_x_23:
[----:B------:R-:W0:Y:S01]  /*02a0*/  LDCU UR5, c[0x0][0x388] ;  /* 0x00007100ff0577ac */ /* 0x000e220008000800 */
[----:B------:R-:W-:Y:S01]  /*02b0*/  BSSY.RECONVERGENT B1, `(.L_x_13) ;  /* 0x0000042000017945 */ /* 0x000fe20003800200 */
[----:B------:R-:W-:Y:S01]  /*02c0*/  IMAD.MOV.U32 R12, RZ, RZ, R4 ;  /* 0x000000ffff0c7224 */ /* 0x000fe200078e0004 */
[----:B------:R-:W1:Y:S01]  /*02d0*/  LDCU.64 UR8, c[0x0][0x380] ;  /* 0x00007000ff0877ac */ /* 0x000e620008000a00 */
[----:B0-----:R-:W-:-:S05]  /*02e0*/  IMAD R3, R7, UR5, RZ ;  /* 0x0000000507037c24 */ /* 0x001fca000f8e02ff */
[----:B-1----:R-:W-:-:S04]  /*02f0*/  IADD3 R2, P0, PT, R3, UR8, RZ ;  /* 0x0000000803027c10 */ /* 0x002fc8000ff1e0ff */
[----:B------:R-:W-:Y:S01]  /*0300*/  LEA.HI.X.SX32 R3, R3, UR9, 0x1, P0 ;  /* 0x0000000903037c11 */ /* 0x000fe200080f0eff */
[----:B------:R-:W-:Y:S08]  /*0310*/  @P3 BRA `(.L_x_14) ;  /* 0x0000000000ec3947 */ /* 0x000ff00003800000 */
[----:B------:R-:W0:Y:S01]  /*0320*/  LDCU UR5, c[0x0][0x3a0] ;  /* 0x00007400ff0577ac */ /* 0x000e220008000800 */
[----:B------:R-:W-:Y:S01]  /*0330*/  BSSY.RECONVERGENT B2, `(.L_x_15) ;  /* 0x0000038000027945 */ /* 0x000fe20003800200 */
[----:B------:R-:W-:Y:S02]  /*0340*/  IMAD.MOV.U32 R12, RZ, RZ, R11 ;  /* 0x000000ffff0c7224 */ /* 0x000fe400078e000b */
[----:B------:R-:W-:Y:S01]  /*0350*/  IMAD.MOV.U32 R13, RZ, RZ, R4 ;  /* 0x000000ffff0d7224 */ /* 0x000fe200078e0004 */
[----:B0-----:R-:W-:-:S13]  /*0360*/  ISETP.GE.AND P5, PT, R7, UR5, PT ;  /* 0x0000000507007c0c */ /* 0x001fda000bfa6270 */
.L_x_16:
[C---:B------:R-:W-:Y:S01]  /*0370*/  VIADD R8, R13.reuse, 0x1 ;  /* 0x000000010d087836 */ /* 0x040fe20000000000 */
[C---:B------:R-:W-:Y:S01]  /*0380*/  ISETP.GE.OR P0, PT, R13.reuse, UR10, P5 ;  /* 0x0000000a0d007c0c */ /* 0x040fe2000af06670 */
[C---:B------:R-:W-:Y:S01]  /*0390*/  VIADD R14, R13.reuse, 0x2 ;  /* 0x000000020d0e7836 */ /* 0x040fe20000000000 */
[-C--:B------:R-:W-:Y:S02]  /*03a0*/  LOP3.LUT R9, R13, R7.reuse, RZ, 0xfc, !PT ;  /* 0x000000070d097212 */ /* 0x080fe400078efcff */
[C---:B------:R-:W-:Y:S02]  /*03b0*/  ISETP.GE.OR P6, PT, R8.reuse, UR10, P5 ;  /* 0x0000000a08007c0c */ /* 0x040fe4000afc6670 */
[----:B------:R-:W-:Y:S02]  /*03c0*/  ISETP.LT.OR P0, PT, R9, RZ, P0 ;  /* 0x000000ff0900720c */ /* 0x000fe40000701670 */
[----:B------:R-:W-:Y:S02]  /*03d0*/  LOP3.LUT R8, R8, R7, RZ, 0xfc, !PT ;  /* 0x0000000708087212 */ /* 0x000fe400078efcff */
[----:B------:R-:W-:-:S02]  /*03e0*/  ISETP.GE.OR P2, PT, R14, UR10, P5 ;  /* 0x0000000a0e007c0c */ /* 0x000fc4000af46670 */
[----:B------:R-:W-:Y:S02]  /*03f0*/  LOP3.LUT R14, R14, R7, RZ, 0xfc, !PT ;  /* 0x000000070e0e7212 */ /* 0x000fe400078efcff */
[----:B------:R-:W-:Y:S01]  /*0400*/  ISETP.LT.OR P6, PT, R8, RZ, P6 ;  /* 0x000000ff0800720c */ /* 0x000fe200037c1670 */
[----:B------:R-:W-:Y:S01]  /*0410*/  IMAD.WIDE R8, R13, 0x4, R2 ;  /* 0x000000040d087825 */ /* 0x000fe200078e0202 */
[----:B------:R-:W-:-:S03]  /*0420*/  ISETP.LT.OR P2, PT, R14, RZ, P2 ;  /* 0x000000ff0e00720c */ /* 0x000fc60001741670 */
[----:B------:R-:W-:-:S05]  /*0430*/  VIADD R14, R13, 0x3 ;  /* 0x000000030d0e7836 */ /* 0x000fca0000000000 */
[C---:B------:R-:W-:Y:S02]  /*0440*/  LOP3.LUT R16, R14.reuse, R7, RZ, 0xfc, !PT ;  /* 0x000000070e107212 */ /* 0x040fe400078efcff */
[----:B------:R-:W-:Y:S02]  /*0450*/  ISETP.GE.OR P1, PT, R14, UR10, P5 ;  /* 0x0000000a0e007c0c */ /* 0x000fe4000af26670 */
[----:B------:R-:W2:Y:S02]  /*0460*/  @!P0 LDG.E R14, desc[UR6][R8.64] ;  /* 0x00000006080e8981 */ /* 0x000ea4000c1e1900 */
[----:B------:R-:W-:Y:S02]  /*0470*/  ISETP.LT.OR P1, PT, R16, RZ, P1 ;  /* 0x000000ff1000720c */ /* 0x000fe40000f21670 */
[----:B------:R-:W3:Y:S04]  /*0480*/  @!P6 LDG.E R16, desc[UR6][R8.64+0x4] ;  /* 0x000004060810e981 */ /* 0x000ee8000c1e1900 */
[----:B------:R-:W4:Y:S07]  /*0490*/  @!P2 LDG.E R20, desc[UR6][R8.64+0x8] ;  /* 0x000008060814a981 */ /* 0x000f2e000c1e1900 */
[----:B------:R-:W5:Y:S01]  /*04a0*/  @!P1 LDG.E R22, desc[UR6][R8.64+0xc] ;  /* 0x00000c0608169981 */ /* 0x000f62000c1e1900 */
[----:B------:R-:W-:Y:S01]  /*04b0*/  VIADD R24, R13, 0x4 ;  /* 0x000000040d187836 */ /* 0x000fe20000000000 */
[----:B--2---:R-:W-:Y:S01]  /*04c0*/  @!P0 FMNMX R5, R5, R14, PT ;  /* 0x0000000e05058209 */ /* 0x004fe20003800000 */
[----:B------:R-:W-:-:S03]  /*04d0*/  VIADD R14, R13, 0x5 ;  /* 0x000000050d0e7836 */ /* 0x000fc60000000000 */
[C---:B------:R-:W-:Y:S02]  /*04e0*/  ISETP.GE.OR P0, PT, R24.reuse, UR10, P5 ;  /* 0x0000000a18007c0c */ /* 0x040fe4000af06670 */
[----:B------:R-:W-:Y:S02]  /*04f0*/  LOP3.LUT R24, R24, R7, RZ, 0xfc, !PT ;  /* 0x0000000718187212 */ /* 0x000fe400078efcff */
[----:B---3--:R-:W-:Y:S01]  /*0500*/  @!P6 FMNMX R5, R5, R16, PT ;  /* 0x000000100505e209 */ /* 0x008fe20003800000 */
[----:B------:R-:W-:Y:S01]  /*0510*/  VIADD R16, R13, 0x6 ;  /* 0x000000060d107836 */ /* 0x000fe20000000000 */
[----:B------:R-:W-:Y:S02]  /*0520*/  ISETP.LT.OR P0, PT, R24, RZ, P0 ;  /* 0x000000ff1800720c */ /* 0x000fe40000701670 */
[----:B----4-:R-:W-:Y:S01]  /*0530*/  @!P2 FMNMX R5, R5, R20, PT ;  /* 0x000000140505a209 */ /* 0x010fe20003800000 */
[----:B------:R-:W-:Y:S01]  /*0540*/  VIADD R20, R13, 0x7 ;  /* 0x000000070d147836 */ /* 0x000fe20000000000 */
[----:B------:R-:W-:-:S02]  /*0550*/  ISETP.GE.OR P2, PT, R14, UR10, P5 ;  /* 0x0000000a0e007c0c */ /* 0x000fc4000af46670 */
[-C--:B------:R-:W-:Y:S02]  /*0560*/  LOP3.LUT R14, R14, R7.reuse, RZ, 0xfc, !PT ;  /* 0x000000070e0e7212 */ /* 0x080fe400078efcff */
[C---:B------:R-:W-:Y:S02]  /*0570*/  ISETP.GE.OR P6, PT, R16.reuse, UR10, P5 ;  /* 0x0000000a10007c0c */ /* 0x040fe4000afc6670 */
[----:B------:R-:W-:Y:S02]  /*0580*/  LOP3.LUT R16, R16, R7, RZ, 0xfc, !PT ;  /* 0x0000000710107212 */ /* 0x000fe400078efcff */
[----:B------:R-:W-:Y:S02]  /*0590*/  ISETP.LT.OR P2, PT, R14, RZ, P2 ;  /* 0x000000ff0e00720c */ /* 0x000fe40001741670 */
[----:B-----5:R-:W-:Y:S01]  /*05a0*/  @!P1 FMNMX R5, R5, R22, PT ;  /* 0x0000001605059209 */ /* 0x020fe20003800000 */
[----:B------:R-:W2:Y:S01]  /*05b0*/  @!P0 LDG.E R14, desc[UR6][R8.64+0x10] ;  /* 0x00001006080e8981 */ /* 0x000ea2000c1e1900 */
[----:B------:R-:W-:-:S02]  /*05c0*/  ISETP.GE.OR P1, PT, R20, UR10, P5 ;  /* 0x0000000a14007c0c */ /* 0x000fc4000af26670 */
[----:B------:R-:W-:Y:S02]  /*05d0*/  ISETP.LT.OR P6, PT, R16, RZ, P6 ;  /* 0x000000ff1000720c */ /* 0x000fe400037c1670 */
[----:B------:R-:W-:-:S04]  /*05e0*/  LOP3.LUT R20, R20, R7, RZ, 0xfc, !PT ;  /* 0x0000000714147212 */ /* 0x000fc800078efcff */
[----:B------:R-:W-:Y:S01]  /*05f0*/  ISETP.LT.OR P1, PT, R20, RZ, P1 ;  /* 0x000000ff1400720c */ /* 0x000fe20000f21670 */
[----:B------:R-:W3:Y:S06]  /*0600*/  @!P2 LDG.E R16, desc[UR6][R8.64+0x14] ;  /* 0x000014060810a981 */ /* 0x000eec000c1e1900 */
[----:B------:R-:W4:Y:S06]  /*0610*/  @!P6 LDG.E R20, desc[UR6][R8.64+0x18] ;  /* 0x000018060814e981 */ /* 0x000f2c000c1e1900 */
[----:B------:R-:W5:Y:S01]  /*0620*/  @!P1 LDG.E R22, desc[UR6][R8.64+0x1c] ;  /* 0x00001c0608169981 */ /* 0x000f62000c1e1900 */
[----:B------:R-:W-:-:S02]  /*0630*/  VIADD R12, R12, 0x8 ;  /* 0x000000080c0c7836 */ /* 0x000fc40000000000 */
[----:B------:R-:W-:Y:S01]  /*0640*/  VIADD R13, R13, 0x8 ;  /* 0x000000080d0d7836 */ /* 0x000fe20000000000 */
[----:B--2---:R-:W-:Y:S02]  /*0650*/  @!P0 FMNMX R5, R5, R14, PT ;  /* 0x0000000e05058209 */ /* 0x004fe40003800000 */
[----:B------:R-:W-:Y:S02]  /*0660*/  ISETP.NE.AND P0, PT, R12, RZ, PT ;  /* 0x000000ff0c00720c */ /* 0x000fe40003f05270 */
[----:B---3--:R-:W-:-:S04]  /*0670*/  @!P2 FMNMX R5, R5, R16, PT ;  /* 0x000000100505a209 */ /* 0x008fc80003800000 */
[----:B----4-:R-:W-:-:S04]  /*0680*/  @!P6 FMNMX R5, R5, R20, PT ;  /* 0x000000140505e209 */ /* 0x010fc80003800000 */
[----:B-----5:R-:W-:-:S03]  /*0690*/  @!P1 FMNMX R5, R5, R22, PT ;  /* 0x0000001605059209 */ /* 0x020fc60003800000 */
[----:B------:R-:W-:Y:S05]  /*06a0*/  @P0 BRA `(.L_x_16) ;  /* 0xfffffffc00300947 */ /* 0x000fea000383ffff */
[----:B------:R-:W-:Y:S05]  /*06b0*/  BSYNC.RECONVERGENT B2 ;  /* 0x0000000000027941 */ /* 0x000fea0003800200 */
.L_x_15:
[----:B------:R-:W-:-:S07]  /*06c0*/  IMAD.MOV.U32 R12, RZ, RZ, R13 ;  /* 0x000000ffff0c7224 */ /* 0x000fce00078e000d */
.L_x_14:
[----:B------:R-:W-:Y:S05]  /*06d0*/  BSYNC.RECONVERGENT B1 ;  /* 0x0000000000017941 */ /* 0x000fea0003800200 */
.L_x_13:
[----:B------:R-:W-:Y:S01]  /*06e0*/  ISETP.NE.AND P0, PT, R17, RZ, PT ;  /* 0x000000ff1100720c */ /* 0x000fe20003f05270 */
[----:B------:R-:W-:-:S12]  /*06f0*/  BSSY.RECONVERGENT B1, `(.L_x_17) ;  /* 0x0000043000017945 */ /* 0x000fd80003800200 */
[----:B------:R-:W-:Y:S05]  /*0700*/  @!P0 BRA `(.L_x_18) ;  /* 0x0000000400048947 */ /* 0x000fea0003800000 */
[----:B------:R-:W-:Y:S01]  /*0710*/  BSSY.RECONVERGENT B2, `(.L_x_19) ;  /* 0x000001f000027945 */ /* 0x000fe20003800200 */
[----:B------:R-:W-:-:S03]  /*0720*/  ISETP.NE.AND P6, PT, R18, RZ, PT ;  /* 0x000000ff1200720c */ /* 0x000fc60003fc5270 */
[----:B------:R-:W-:Y:S10]  /*0730*/  @!P4 BRA `(.L_x_20) ;  /* 0x000000000070c947 */ /* 0x000ff40003800000 */
[----:B------:R-:W0:Y:S01]  /*0740*/  LDCU UR5, c[0x0][0x3a0] ;  /* 0x00007400ff0577ac */ /* 0x000e220008000800 */
[C---:B------:R-:W-:Y:S01]  /*0750*/  VIADD R8, R12.reuse, 0x1 ;  /* 0x000000010c087836 */ /* 0x040fe20000000000 */
[C---:B------:R-:W-:Y:S01]  /*0760*/  LOP3.LUT R9, R12.reuse, R7, RZ, 0xfc, !PT ;  /* 0x000000070c097212 */ /* 0x040fe200078efcff */
[C---:B------:R-:W-:Y:S01]  /*0770*/  VIADD R14, R12.reuse, 0x2 ;  /* 0x000000020c0e7836 */ /* 0x040fe20000000000 */
[----:B------:R-:W1:Y:S01]  /*0780*/  LDCU UR8, c[0x0][0x39c] ;  /* 0x00007380ff0877ac */ /* 0x000e620008000800 */
[----:B------:R-:W-:Y:S01]  /*0790*/  VIADD R16, R12, 0x3 ;  /* 0x000000030c107836 */ /* 0x000fe20000000000 */
[----:B0-----:R-:W-:-:S04]  /*07a0*/  ISETP.GE.AND P0, PT, R7, UR5, PT ;  /* 0x0000000507007c0c */ /* 0x001fc8000bf06270 */
[----:B-1----:R-:W-:Y:S02]  /*07b0*/  ISETP.GE.OR P1, PT, R12, UR8, P0 ;  /* 0x000000080c007c0c */ /* 0x002fe40008726670 */
[C---:B------:R-:W-:Y:S02]  /*07c0*/  ISETP.GE.OR P5, PT, R8.reuse, UR8, P0 ;  /* 0x0000000808007c0c */ /* 0x040fe400087a6670 */
[----:B------:R-:W-:Y:S02]  /*07d0*/  ISETP.LT.OR P1, PT, R9, RZ, P1 ;  /* 0x000000ff0900720c */ /* 0x000fe40000f21670 */
[-C--:B------:R-:W-:Y:S02]  /*07e0*/  LOP3.LUT R8, R8, R7.reuse, RZ, 0xfc, !PT ;  /* 0x0000000708087212 */ /* 0x080fe400078efcff */
[C---:B------:R-:W-:Y:S02]  /*07f0*/  ISETP.GE.OR P2, PT, R14.reuse, UR8, P0 ;  /* 0x000000080e007c0c */ /* 0x040fe40008746670 */
[----:B------:R-:W-:-:S02]  /*0800*/  LOP3.LUT R14, R14, R7, RZ, 0xfc, !PT ;  /* 0x000000070e0e7212 */ /* 0x000fc400078efcff */
[----:B------:R-:W-:Y:S01]  /*0810*/  ISETP.LT.OR P5, PT, R8, RZ, P5 ;  /* 0x000000ff0800720c */ /* 0x000fe20002fa1670 */
[----:B------:R-:W-:Y:S01]  /*0820*/  IMAD.WIDE R8, R12, 0x4, R2 ;  /* 0x000000040c087825 */ /* 0x000fe200078e0202 */
[----:B------:R-:W-:Y:S02]  /*0830*/  ISETP.GE.OR P0, PT, R16, UR8, P0 ;  /* 0x0000000810007c0c */ /* 0x000fe40008706670 */
[----:B------:R-:W-:Y:S02]  /*0840*/  ISETP.LT.OR P2, PT, R14, RZ, P2 ;  /* 0x000000ff0e00720c */ /* 0x000fe40001741670 */
[----:B------:R-:W-:Y:S01]  /*0850*/  LOP3.LUT R16, R16, R7, RZ, 0xfc, !PT ;  /* 0x0000000710107212 */ /* 0x000fe200078efcff */
[----:B------:R-:W2:Y:S03]  /*0860*/  @!P1 LDG.E R14, desc[UR6][R8.64] ;  /* 0x00000006080e9981 */ /* 0x000ea6000c1e1900 */
[----:B------:R-:W-:-:S03]  /*0870*/  ISETP.LT.OR P0, PT, R16, RZ, P0 ;  /* 0x000000ff1000720c */ /* 0x000fc60000701670 */
[----:B------:R-:W3:Y:S04]  /*0880*/  @!P5 LDG.E R16, desc[UR6][R8.64+0x4] ;  /* 0x000004060810d981 */ /* 0x000ee8000c1e1900 */
[----:B------:R-:W4:Y:S06]  /*0890*/  @!P2 LDG.E R20, desc[UR6][R8.64+0x8] ;  /* 0x000008060814a981 */ /* 0x000f2c000c1e1900 */
[----:B------:R-:W5:Y:S01]  /*08a0*/  @!P0 LDG.E R22, desc[UR6][R8.64+0xc] ;  /* 0x00000c0608168981 */ /* 0x000f62000c1e1900 */
[----:B------:R-:W-:Y:S01]  /*08b0*/  VIADD R12, R12, 0x4 ;  /* 0x000000040c0c7836 */ /* 0x000fe20000000000 */
[----:B--2---:R-:W-:-:S04]  /*08c0*/  @!P1 FMNMX R5, R5, R14, PT ;  /* 0x0000000e05059209 */ /* 0x004fc80003800000 */
[----:B---3--:R-:W-:-:S04]  /*08d0*/  @!P5 FMNMX R5, R5, R16, PT ;  /* 0x000000100505d209 */ /* 0x008fc80003800000 */
[----:B----4-:R-:W-:-:S04]  /*08e0*/  @!P2 FMNMX R5, R5, R20, PT ;  /* 0x000000140505a209 */ /* 0x010fc80003800000 */
[----:B-----5:R-:W-:-:S07]  /*08f0*/  @!P0 FMNMX R5, R5, R22, PT ;  /* 0x0000001605058209 */ /* 0x020fce0003800000 */
.L_x_20:
[----:B------:R-:W-:Y:S05]  /*0900*/  BSYNC.RECONVERGENT B2 ;  /* 0x0000000000027941 */ /* 0x000fea0003800200 */
.L_x_19:
[----:B------:R-:W-:Y:S05]  /*0910*/  @!P6 BRA `(.L_x_18) ;  /* 0x000000000080e947 */ /* 0x000fea0003800000 */
[----:B------:R-:W-:Y:S01]  /*0920*/  ISETP.NE.AND P0, PT, R18, 0x1, PT ;  /* 0x000000011200780c */ /* 0x000fe20003f05270 */
[----:B------:R-:W-:Y:S01]  /*0930*/  BSSY.RECONVERGENT B2, `(.L_x_21) ;  /* 0x0000013000027945 */ /* 0x000fe20003800200 */
[----:B------:R-:W-:-:S11]  /*0940*/  LOP3.LUT P2, RZ, R15, 0x1, RZ, 0xc0, !PT ;  /* 0x000000010fff7812 */ /* 0x000fd6000784c0ff */
[----:B------:R-:W-:Y:S05]  /*0950*/  @!P0 BRA `(.L_x_22) ;  /* 0x0000000000408947 */ /* 0x000fea0003800000 */
[----:B------:R-:W0:Y:S01]  /*0960*/  LDCU UR5, c[0x0][0x3a0] ;  /* 0x00007400ff0577ac */ /* 0x000e220008000800 */
[C---:B------:R-:W-:Y:S01]  /*0970*/  VIADD R8, R12.reuse, 0x1 ;  /* 0x000000010c087836 */ /* 0x040fe20000000000 */
[----:B------:R-:W-:Y:S01]  /*0980*/  LOP3.LUT R9, R12, R7, RZ, 0xfc, !PT ;  /* 0x000000070c097212 */ /* 0x000fe200078efcff */
[----:B------:R-:W1:Y:S01]  /*0990*/  LDCU UR8, c[0x0][0x39c] ;  /* 0x00007380ff0877ac */ /* 0x000e620008000800 */
[----:B0-----:R-:W-:-:S04]  /*09a0*/  ISETP.GE.AND P1, PT, R7, UR5, PT ;  /* 0x0000000507007c0c */ /* 0x001fc8000bf26270 */
[----:B-1----:R-:W-:Y:S02]  /*09b0*/  ISETP.GE.OR P0, PT, R12, UR8, P1 ;  /* 0x000000080c007c0c */ /* 0x002fe40008f06670 */
[C---:B------:R-:W-:Y:S02]  /*09c0*/  ISETP.GE.OR P1, PT, R8.reuse, UR8, P1 ;  /* 0x0000000808007c0c */ /* 0x040fe40008f26670 */
[----:B------:R-:W-:Y:S02]  /*09d0*/  LOP3.LUT R8, R8, R7, RZ, 0xfc, !PT ;  /* 0x0000000708087212 */ /* 0x000fe400078efcff */
[----:B------:R-:W-:Y:S02]  /*09e0*/  ISETP.LT.OR P0, PT, R9, RZ, P0 ;  /* 0x000000ff0900720c */ /* 0x000fe40000701670 */
[----:B------:R-:W-:Y:S01]  /*09f0*/  ISETP.LT.OR P1, PT, R8, RZ, P1 ;  /* 0x000000ff0800720c */ /* 0x000fe20000f21670 */
[----:B------:R-:W-:-:S10]  /*0a00*/  IMAD.WIDE R8, R12, 0x4, R2 ;  /* 0x000000040c087825 */ /* 0x000fd400078e0202 */
[----:B------:R-:W2:Y:S04]  /*0a10*/  @!P0 LDG.E R14, desc[UR6][R8.64] ;  /* 0x00000006080e8981 */ /* 0x000ea8000c1e1900 */
[----:B------:R-:W3:Y:S01]  /*0a20*/  @!P1 LDG.E R16, desc[UR6][R8.64+0x4] ;  /* 0x0000040608109981 */ /* 0x000ee2000c1e1900 */
[----:B------:R-:W-:Y:S01]  /*0a30*/  VIADD R12, R12, 0x2 ;  /* 0x000000020c0c7836 */ /* 0x000fe20000000000 */
[----:B--2---:R-:W-:-:S04]  /*0a40*/  @!P0 FMNMX R5, R5, R14, PT ;  /* 0x0000000e05058209 */ /* 0x004fc80003800000 */
[----:B---3--:R-:W-:-:S07]  /*0a50*/  @!P1 FMNMX R5, R5, R16, PT ;  /* 0x0000001005059209 */ /* 0x008fce0003800000 */
.L_x_22:
[----:B------:R-:W-:Y:S05]  /*0a60*/  BSYNC.RECONVERGENT B2 ;  /* 0x0000000000027941 */ /* 0x000fea0003800200 */
.L_x_21:
[----:B------:R-:W-:Y:S05]  /*0a70*/  @!P2 BRA `(.L_x_18) ;  /* 0x000000000028a947 */ /* 0x000fea0003800000 */
[----:B------:R-:W0:Y:S01]  /*0a80*/  LDCU UR5, c[0x0][0x3a0] ;  /* 0x00007400ff0577ac */ /* 0x000e220008000800 */
[----:B------:R-:W-:Y:S01]  /*0a90*/  LOP3.LUT R8, R12, R7, RZ, 0xfc, !PT ;  /* 0x000000070c087212 */ /* 0x000fe200078efcff */
[----:B------:R-:W1:Y:S01]  /*0aa0*/  LDCU UR8, c[0x0][0x39c] ;  /* 0x00007380ff0877ac */ /* 0x000e620008000800 */
[----:B0-----:R-:W-:-:S04]  /*0ab0*/  ISETP.GE.AND P0, PT, R7, UR5, PT ;  /* 0x0000000507007c0c */ /* 0x001fc8000bf06270 */
[----:B-1----:R-:W-:-:S04]  /*0ac0*/  ISETP.GE.OR P0, PT, R12, UR8, P0 ;  /* 0x000000080c007c0c */ /* 0x002fc80008706670 */
[----:B------:R-:W-:-:S13]  /*0ad0*/  ISETP.LT.OR P0, PT, R8, RZ, P0 ;  /* 0x000000ff0800720c */ /* 0x000fda0000701670 */
[----:B------:R-:W-:Y:S05]  /*0ae0*/  @P0 BRA `(.L_x_18) ;  /* 0x00000000000c0947 */ /* 0x000fea0003800000 */
[----:B------:R-:W-:-:S06]  /*0af0*/  IMAD.WIDE R2, R12, 0x4, R2 ;  /* 0x000000040c027825 */ /* 0x000fcc00078e0202 */
[----:B------:R-:W2:Y:S02]  /*0b00*/  LDG.E R2, desc[UR6][R2.64] ;  /* 0x0000000602027981 */ /* 0x000ea4000c1e1900 */
[----:B--2---:R-:W-:-:S07]  /*0b10*/  FMNMX R5, R5, R2, PT ;  /* 0x0000000205057209 */ /* 0x004fce0003800000 */
.L_x_18:
[----:B------:R-:W-:Y:S05]  /*0b20*/  BSYNC.RECONVERGENT B1 ;  /* 0x0000000000017941 */ /* 0x000fea0003800200 */
.L_x_17:
[----:B------:R-:W-:-:S05]  /*0b30*/  VIADD R7, R7, 0x1 ;  /* 0x0000000107077836 */ /* 0x000fca0000000000 */
[----:B------:R-:W-:-:S13]  /*0b40*/  ISETP.GE.AND P0, PT, R7, R10, PT ;  /* 0x0000000a0700720c */ /* 0x000fda0003f06270 */
[----:B------:R-:W-:Y:S05]  /*0b50*/  @!P0 BRA `(.L_x_23) ;  /* 0xfffffff400d08947 */ /* 0x000fea000383ffff */
[----:B------:R-:W-:Y:S05]  /*0b60*/  BSYNC.RECONVERGENT B0 ;  /* 0x0000000000007941 */ /* 0x000fea0003800200 */
.L_x_12:
[----:B------:R-:W0:Y:S01]  /*0b70*/  LDCU UR5, c[0x0][0x398] ;  /* 0x00007300ff0577ac */ /* 0x000e220008000800 */
[----:B------:R-:W1:Y:S01]  /*0b80*/  LDCU.64 UR8, c[0x0][0x390] ;  /* 0x00007200ff0877ac */ /* 0x000e620008000a00 */
[----:B0-----:R-:W-:-:S05]  /*0b90*/  IMAD R6, R6, UR5, RZ ;  /* 0x0000000506067c24 */ /* 0x001fca000f8e02ff */
[----:B-1----:R-:W-:-:S04]  /*0ba0*/  IADD3 R2, P0, PT, R6, UR8, RZ ;  /* 0x0000000806027c10 */ /* 0x002fc8000ff1e0ff */
[----:B------:R-:W-:-:S03]  /*0bb0*/  LEA.HI.X.SX32 R3, R6, UR9, 0x1, P0 ;  /* 0x0000000906037c11 */ /* 0x000fc600080f0eff */
[----:B------:R-:W-:-:S05]  /*0bc0*/  IMAD.WIDE R2, R0, 0x4, R2 ;  /* 0x0000000400027825 */ /* 0x000fca00078e0202 */
[----:B------:R-:W-:Y:S01]  /*0bd0*/  STG.E desc[UR6][R2.64], R5 ;  /* 0x0000000502007986 */ /* 0x000fe2000c101906 */
[----:B------:R-:W-:Y:S05]  /*0be0*/  EXIT ;  /* 0x000000000000794d */ /* 0x000fea0003800000 */
.L_x_24:
        /* <DEDUP_REMOVED lines=9> */
.L_x_149:


//--------------------- .text._Z33nppiFilterMin_16u_C1R_kernel_implPKtiPtiiiiiii --------------------------
	.section	.text._Z33nppiFilterMin_16u_C1R_kernel_implPKtiPtiiiiiii,"ax",@progbits
	.align	128
        .global         _Z33nppiFilterMin_16u_C1R_kernel_implPKtiPtiiiiiii
        .type           _Z33nppiFilterMin_16u_C1R_kernel_implPKtiPtiiiiiii,@function
        .size           _Z33nppiFilterMin_16u_C1R_kernel_implPKtiPtiiiiiii,(.L_x_150 - _Z33nppiFilterMin_16u_C1R_kernel_implPKtiPtiiiiiii)
        .other          _Z33nppiFilterMin_16u_C1R_kernel_implPKtiPtiiiiiii,@"STO_CUDA_ENTRY STV_DEFAULT"
_Z33nppiFilterMin_16u_C1R_kernel_implPKtiPtiiiiiii:
.text._Z33nppiFilterMin_16u_C1R_kernel_implPKtiPtiiiiiii:
        /* <DEDUP_REMOVED lines=25> */
[----:B------:R-:W-:Y:S02]  /*0190*/  BSSY.RECONVERGENT B0, `(.L_x_25) ;  /* 0x000009d000007945 */ /* 0x000fe40003800200 */
[----:B------:R-:W-:-:S05]  /*01a0*/  VIADD R0, R11, 0x1 ;  /* 0x000000010b007836 */ /* 0x000fca0000000000 */
[----:B------:R-:W-:Y:S01]  /*01b0*/  VIADDMNMX R0, R11, UR10, R0, !PT ;  /* 0x0000000a0b007c46 */ /* 0x000fe2000f800100 */
[----:B------:R-:W1:Y:S04]  /*01c0*/  LDCU UR10, c[0x0][0x39c] ;  /* 0x00007380ff0a77ac */ /* 0x000e680008000800 */
[----:B------:R-:W-:-:S04]  /*01d0*/  VIADD R0, R0, UR9 ;  /* 0x0000000900007c36 */ /* 0x000fc80008000000 */
[----:B------:R-:W-:Y:S01]  /*01e0*/  IMAD.IADD R17, R0, 0x1, -R9 ;  /* 0x0000000100117824 */ /* 0x000fe200078e0a09 */
[----:B------:R-:W-:Y:S01]  /*01f0*/  IADD3 R0, PT, PT, R3, UR4, -R0 ;  /* 0x0000000403007c10 */ /* 0x000fe2000fffe800 */
[----:B0-----:R-:W-:-:S03]  /*0200*/  VIADD R14, R7, -UR5 ;  /* 0x80000005070e7c36 */ /* 0x001fc60008000000 */
[C---:B------:R-:W-:Y:S01]  /*0210*/  LOP3.LUT R18, R17.reuse, 0x7, RZ, 0xc0, !PT ;  /* 0x0000000711127812 */ /* 0x040fe200078ec0ff */
[----:B------:R-:W-:Y:S01]  /*0220*/  VIADD R15, R14, UR8 ;  /* 0x000000080e0f7c36 */ /* 0x000fe20008000000 */
[C---:B------:R-:W-:Y:S02]  /*0230*/  LOP3.LUT R16, R17.reuse, 0xfffffff8, RZ, 0xc0, !PT ;  /* 0xfffffff811107812 */ /* 0x040fe400078ec0ff */
[----:B------:R-:W-:Y:S01]  /*0240*/  ISETP.GT.U32.AND P3, PT, R0, -0x8, PT ;  /* 0xfffffff80000780c */ /* 0x000fe20003f64070 */
[----:B------:R-:W-:Y:S01]  /*0250*/  VIADD R2, R18, 0xffffffff ;  /* 0xffffffff12027836 */ /* 0x000fe20000000000 */
[----:B------:R-:W-:Y:S01]  /*0260*/  LOP3.LUT R19, R17, 0x3, RZ, 0xc0, !PT ;  /* 0x0000000311137812 */ /* 0x000fe200078ec0ff */
[----:B------:R-:W-:Y:S02]  /*0270*/  IMAD.MOV.U32 R0, RZ, RZ, 0xffff ;  /* 0x0000ffffff007424 */ /* 0x000fe400078e00ff */
[----:B------:R-:W-:Y:S01]  /*0280*/  IMAD.MOV R16, RZ, RZ, -R16 ;  /* 0x000000ffff107224 */ /* 0x000fe200078e0a10 */
[----:B-1----:R-:W-:-:S13]  /*0290*/  ISETP.GE.U32.AND P4, PT, R2, 0x3, PT ;  /* 0x000000030200780c */ /* 0x002fda0003f86070 */
.L_x_36:
        /* <DEDUP_REMOVED lines=13> */
.L_x_29:
        /* <DEDUP_REMOVED lines=12> */
[----:B------:R-:W-:Y:S01]  /*0430*/  VIADD R23, R21, 0x3 ;  /* 0x0000000315177836 */ /* 0x000fe20000000000 */
[----:B------:R-:W2:Y:S04]  /*0440*/  @!P0 LDG.E.U16 R6, desc[UR6][R4.64] ;  /* 0x0000000604068981 */ /* 0x000ea8000c1e1500 */
[C---:B------:R-:W-:Y:S02]  /*0450*/  ISETP.GE.OR P1, PT, R23.reuse, UR10, P5 ;  /* 0x0000000a17007c0c */ /* 0x040fe4000af26670 */
[----:B------:R-:W-:Y:S01]  /*0460*/  LOP3.LUT R23, R23, R14, RZ, 0xfc, !PT ;  /* 0x0000000e17177212 */ /* 0x000fe200078efcff */
[----:B------:R-:W3:Y:S03]  /*0470*/  @!P6 LDG.E.U16 R8, desc[UR6][R4.64+0x2] ;  /* 0x000002060408e981 */ /* 0x000ee6000c1e1500 */
[----:B------:R-:W-:Y:S01]  /*0480*/  ISETP.LT.OR P1, PT, R23, RZ, P1 ;  /* 0x000000ff1700720c */ /* 0x000fe20000f21670 */
[----:B------:R-:W4:-:S12]  /*0490*/  @!P2 LDG.E.U16 R10, desc[UR6][R4.64+0x4] ;  /* 0x00000406040aa981 */ /* 0x000f18000c1e1500 */
[----:B------:R-:W5:Y:S01]  /*04a0*/  @!P1 LDG.E.U16 R12, desc[UR6][R4.64+0x6] ;  /* 0x00000606040c9981 */ /* 0x000f62000c1e1500 */
[C---:B------:R-:W-:Y:S02]  /*04b0*/  VIADD R23, R21.reuse, 0x4 ;  /* 0x0000000415177836 */ /* 0x040fe40000000000 */
[C---:B------:R-:W-:Y:S02]  /*04c0*/  VIADD R25, R21.reuse, 0x5 ;  /* 0x0000000515197836 */ /* 0x040fe40000000000 */
[----:B------:R-:W-:Y:S01]  /*04d0*/  VIADD R27, R21, 0x7 ;  /* 0x00000007151b7836 */ /* 0x000fe20000000000 */
[----:B--2---:R-:W-:Y:S02]  /*04e0*/  @!P0 VIMNMX.U16x2 R0, PT, PT, R0, R6, PT ;  /* 0x0000000600008248 */ /* 0x004fe40003fe0200 */
[C---:B------:R-:W-:Y:S02]  /*04f0*/  ISETP.GE.OR P0, PT, R23.reuse, UR10, P5 ;  /* 0x0000000a17007c0c */ /* 0x040fe4000af06670 */
[----:B------:R-:W-:-:S02]  /*0500*/  LOP3.LUT R23, R23, R14, RZ, 0xfc, !PT ;  /* 0x0000000e17177212 */ /* 0x000fc400078efcff */
[----:B---3--:R-:W-:Y:S02]  /*0510*/  @!P6 VIMNMX.U16x2 R0, PT, PT, R0, R8, PT ;  /* 0x000000080000e248 */ /* 0x008fe40003fe0200 */
[----:B------:R-:W-:Y:S01]  /*0520*/  ISETP.LT.OR P0, PT, R23, RZ, P0 ;  /* 0x000000ff1700720c */ /* 0x000fe20000701670 */
[----:B------:R-:W-:Y:S01]  /*0530*/  VIADD R23, R21, 0x6 ;  /* 0x0000000615177836 */ /* 0x000fe20000000000 */
[----:B----4-:R-:W-:Y:S02]  /*0540*/  @!P2 VIMNMX.U16x2 R0, PT, PT, R0, R10, PT ;  /* 0x0000000a0000a248 */ /* 0x010fe40003fe0200 */
[C---:B------:R-:W-:Y:S02]  /*0550*/  ISETP.GE.OR P2, PT, R25.reuse, UR10, P5 ;  /* 0x0000000a19007c0c */ /* 0x040fe4000af46670 */
[----:B------:R-:W-:Y:S02]  /*0560*/  LOP3.LUT R25, R25, R14, RZ, 0xfc, !PT ;  /* 0x0000000e19197212 */ /* 0x000fe400078efcff */
[----:B------:R-:W-:-:S02]  /*0570*/  ISETP.GE.OR P6, PT, R23, UR10, P5 ;  /* 0x0000000a17007c0c */ /* 0x000fc4000afc6670 */
[----:B------:R-:W-:Y:S02]  /*0580*/  LOP3.LUT R23, R23, R14, RZ, 0xfc, !PT ;  /* 0x0000000e17177212 */ /* 0x000fe400078efcff */
[----:B------:R-:W-:Y:S01]  /*0590*/  ISETP.LT.OR P2, PT, R25, RZ, P2 ;  /* 0x000000ff1900720c */ /* 0x000fe20001741670 */
[----:B------:R-:W2:Y:S01]  /*05a0*/  @!P0 LDG.E.U16 R6, desc[UR6][R4.64+0x8] ;  /* 0x0000080604068981 */ /* 0x000ea2000c1e1500 */
[----:B-----5:R-:W-:Y:S02]  /*05b0*/  @!P1 VIMNMX.U16x2 R0, PT, PT, R0, R12, PT ;  /* 0x0000000c00009248 */ /* 0x020fe40003fe0200 */
[----:B------:R-:W-:Y:S02]  /*05c0*/  ISETP.GE.OR P1, PT, R27, UR10, P5 ;  /* 0x0000000a1b007c0c */ /* 0x000fe4000af26670 */
[----:B------:R-:W-:Y:S02]  /*05d0*/  ISETP.LT.OR P6, PT, R23, RZ, P6 ;  /* 0x000000ff1700720c */ /* 0x000fe400037c1670 */
[----:B------:R-:W-:-:S04]  /*05e0*/  LOP3.LUT R27, R27, R14, RZ, 0xfc, !PT ;  /* 0x0000000e1b1b7212 */ /* 0x000fc800078efcff */
[----:B------:R-:W-:Y:S01]  /*05f0*/  ISETP.LT.OR P1, PT, R27, RZ, P1 ;  /* 0x000000ff1b00720c */ /* 0x000fe20000f21670 */
[----:B------:R-:W3:Y:S06]  /*0600*/  @!P2 LDG.E.U16 R8, desc[UR6][R4.64+0xa] ;  /* 0x00000a060408a981 */ /* 0x000eec000c1e1500 */
[----:B------:R-:W4:Y:S06]  /*0610*/  @!P6 LDG.E.U16 R10, desc[UR6][R4.64+0xc] ;  /* 0x00000c06040ae981 */ /* 0x000f2c000c1e1500 */
[----:B------:R-:W5:Y:S01]  /*0620*/  @!P1 LDG.E.U16 R12, desc[UR6][R4.64+0xe] ;  /* 0x00000e06040c9981 */ /* 0x000f62000c1e1500 */
[----:B------:R-:W-:-:S02]  /*0630*/  VIADD R13, R13, 0x8 ;  /* 0x000000080d0d7836 */ /* 0x000fc40000000000 */
[----:B------:R-:W-:Y:S01]  /*0640*/  VIADD R21, R21, 0x8 ;  /* 0x0000000815157836 */ /* 0x000fe20000000000 */
[----:B--2---:R-:W-:Y:S02]  /*0650*/  @!P0 VIMNMX.U16x2 R0, PT, PT, R0, R6, PT ;  /* 0x0000000600008248 */ /* 0x004fe40003fe0200 */
[----:B------:R-:W-:Y:S02]  /*0660*/  ISETP.NE.AND P0, PT, R13, RZ, PT ;  /* 0x000000ff0d00720c */ /* 0x000fe40003f05270 */
[----:B---3--:R-:W-:-:S04]  /*0670*/  @!P2 VIMNMX.U16x2 R0, PT, PT, R0, R8, PT ;  /* 0x000000080000a248 */ /* 0x008fc80003fe0200 */
[----:B----4-:R-:W-:-:S04]  /*0680*/  @!P6 VIMNMX.U16x2 R0, PT, PT, R0, R10, PT ;  /* 0x0000000a0000e248 */ /* 0x010fc80003fe0200 */
[----:B-----5:R-:W-:-:S03]  /*0690*/  @!P1 VIMNMX.U16x2 R0, PT, PT, R0, R12, PT ;  /* 0x0000000c00009248 */ /* 0x020fc60003fe0200 */
[----:B------:R-:W-:Y:S05]  /*06a0*/  @P0 BRA `(.L_x_29) ;  /* 0xfffffffc00300947 */ /* 0x000fea000383ffff */
[----:B------:R-:W-:Y:S05]  /*06b0*/  BSYNC.RECONVERGENT B2 ;  /* 0x0000000000027941 */ /* 0x000fea0003800200 */
.L_x_28:
[----:B------:R-:W-:-:S07]  /*06c0*/  IMAD.MOV.U32 R5, RZ, RZ, R21 ;  /* 0x000000ffff057224 */ /* 0x000fce00078e0015 */
.L_x_27:
[----:B------:R-:W-:Y:S05]  /*06d0*/  BSYNC.RECONVERGENT B1 ;  /* 0x0000000000017941 */ /* 0x000fea0003800200 */
.L_x_26:
        /* <DEDUP_REMOVED lines=24> */
[----:B------:R-:W2:Y:S03]  /*0860*/  @!P1 LDG.E.U16 R4, desc[UR6][R12.64] ;  /* 0x000000060c049981 */ /* 0x000ea6000c1e1500 */
[----:B------:R-:W-:-:S03]  /*0870*/  ISETP.LT.OR P0, PT, R23, RZ, P0 ;  /* 0x000000ff1700720c */ /* 0x000fc60000701670 */
[----:B------:R-:W3:Y:S04]  /*0880*/  @!P5 LDG.E.U16 R6, desc[UR6][R12.64+0x2] ;  /* 0x000002060c06d981 */ /* 0x000ee8000c1e1500 */
[----:B------:R-:W4:Y:S06]  /*0890*/  @!P2 LDG.E.U16 R8, desc[UR6][R12.64+0x4] ;  /* 0x000004060c08a981 */ /* 0x000f2c000c1e1500 */
[----:B------:R-:W5:Y:S01]  /*08a0*/  @!P0 LDG.E.U16 R10, desc[UR6][R12.64+0x6] ;  /* 0x000006060c0a8981 */ /* 0x000f62000c1e1500 */
[----:B------:R-:W-:Y:S01]  /*08b0*/  VIADD R5, R5, 0x4 ;  /* 0x0000000405057836 */ /* 0x000fe20000000000 */
[----:B--2---:R-:W-:-:S04]  /*08c0*/  @!P1 VIMNMX.U16x2 R0, PT, PT, R0, R4, PT ;  /* 0x0000000400009248 */ /* 0x004fc80003fe0200 */
[----:B---3--:R-:W-:-:S04]  /*08d0*/  @!P5 VIMNMX.U16x2 R0, PT, PT, R0, R6, PT ;  /* 0x000000060000d248 */ /* 0x008fc80003fe0200 */
[----:B----4-:R-:W-:-:S04]  /*08e0*/  @!P2 VIMNMX.U16x2 R0, PT, PT, R0, R8, PT ;  /* 0x000000080000a248 */ /* 0x010fc80003fe0200 */
[----:B-----5:R-:W-:-:S07]  /*08f0*/  @!P0 VIMNMX.U16x2 R0, PT, PT, R0, R10, PT ;  /* 0x0000000a00008248 */ /* 0x020fce0003fe0200 */
.L_x_33:
[----:B------:R-:W-:Y:S05]  /*0900*/  BSYNC.RECONVERGENT B2 ;  /* 0x0000000000027941 */ /* 0x000fea0003800200 */
.L_x_32:
        /* <DEDUP_REMOVED lines=16> */
[----:B------:R-:W2:Y:S04]  /*0a10*/  @!P0 LDG.E.U16 R4, desc[UR6][R12.64] ;  /* 0x000000060c048981 */ /* 0x000ea8000c1e1500 */
[----:B------:R-:W3:Y:S01]  /*0a20*/  @!P1 LDG.E.U16 R6, desc[UR6][R12.64+0x2] ;  /* 0x000002060c069981 */ /* 0x000ee2000c1e1500 */
[----:B------:R-:W-:Y:S01]  /*0a30*/  VIADD R5, R5, 0x2 ;  /* 0x0000000205057836 */ /* 0x000fe20000000000 */
[----:B--2---:R-:W-:-:S04]  /*0a40*/  @!P0 VIMNMX.U16x2 R0, PT, PT, R0, R4, PT ;  /* 0x0000000400008248 */ /* 0x004fc80003fe0200 */
[----:B---3--:R-:W-:-:S07]  /*0a50*/  @!P1 VIMNMX.U16x2 R0, PT, PT, R0, R6, PT ;  /* 0x0000000600009248 */ /* 0x008fce0003fe0200 */
.L_x_35:
[----:B------:R-:W-:Y:S05]  /*0a60*/  BSYNC.RECONVERGENT B2 ;  /* 0x0000000000027941 */ /* 0x000fea0003800200 */
.L_x_34:
        /* <DEDUP_REMOVED lines=9> */
[----:B------:R-:W2:Y:S02]  /*0b00*/  LDG.E.U16 R2, desc[UR6][R2.64] ;  /* 0x0000000602027981 */ /* 0x000ea4000c1e1500 */
[----:B--2---:R-:W-:-:S07]  /*0b10*/  VIMNMX.U16x2 R0, PT, PT, R0, R2, PT ;  /* 0x0000000200007248 */ /* 0x004fce0003fe0200 */
.L_x_31:
[----:B------:R-:W-:Y:S05]  /*0b20*/  BSYNC.RECONVERGENT B1 ;  /* 0x0000000000017941 */ /* 0x000fea0003800200 */
.L_x_30:
[----:B------:R-:W-:-:S05]  /*0b30*/  VIADD R14, R14, 0x1 ;  /* 0x000000010e0e7836 */ /* 0x000fca0000000000 */
[----:B------:R-:W-:-:S13]  /*0b40*/  ISETP.GE.AND P0, PT, R14, R15, PT ;  /* 0x0000000f0e00720c */ /* 0x000fda0003f06270 */
[----:B------:R-:W-:Y:S05]  /*0b50*/  @!P0 BRA `(.L_x_36) ;  /* 0xfffffff400d08947 */ /* 0x000fea000383ffff */
[----:B------:R-:W-:Y:S05]  /*0b60*/  BSYNC.RECONVERGENT B0 ;  /* 0x0000000000007941 */ /* 0x000fea0003800200 */
.L_x_25:
[----:B------:R-:W0:Y:S01]  /*0b70*/  LDCU UR5, c[0x0][0x398] ;  /* 0x00007300ff0577ac */ /* 0x000e220008000800 */
[----:B------:R-:W1:Y:S01]  /*0b80*/  LDCU.64 UR8, c[0x0][0x390] ;  /* 0x00007200ff0877ac */ /* 0x000e620008000a00 */
[----:B0-----:R-:W-:-:S05]  /*0b90*/  IMAD R7, R7, UR5, RZ ;  /* 0x0000000507077c24 */ /* 0x001fca000f8e02ff */
[----:B-1----:R-:W-:-:S04]  /*0ba0*/  IADD3 R2, P0, PT, R7, UR8, RZ ;  /* 0x0000000807027c10 */ /* 0x002fc8000ff1e0ff */
[----:B------:R-:W-:-:S03]  /*0bb0*/  LEA.HI.X.SX32 R3, R7, UR9, 0x1, P0 ;  /* 0x0000000907037c11 */ /* 0x000fc600080f0eff */
[----:B------:R-:W-:-:S05]  /*0bc0*/  IMAD.WIDE R2, R9, 0x2, R2 ;  /* 0x0000000209027825 */ /* 0x000fca00078e0202 */
[----:B------:R-:W-:Y:S01]  /*0bd0*/  STG.E.U16 desc[UR6][R2.64], R0 ;  /* 0x0000000002007986 */ /* 0x000fe2000c101506 */
[----:B------:R-:W-:Y:S05]  /*0be0*/  EXIT ;  /* 0x000000000000794d */ /* 0x000fea0003800000 */
.L_x_37:
        /* <DEDUP_REMOVED lines=9> */
.L_x_150:


//--------------------- .text._Z32nppiFilterMin_8u_C4R_kernel_implPKhiPhiiiiiii --------------------------
	.section	.text._Z32nppiFilterMin_8u_C4R_kernel_implPKhiPhiiiiiii,"ax",@progbits
	.align	128
        .global         _Z32nppiFilterMin_8u_C4R_kernel_implPKhiPhiiiiiii
        .type           _Z32nppiFilterMin_8u_C4R_kernel_implPKhiPhiiiiiii,@function
        .size           _Z32nppiFilterMin_8u_C4R_kernel_implPKhiPhiiiiiii,(.L_x_151 - _Z32nppiFilterMin_8u_C4R_kernel_implPKhiPhiiiiiii)
        .other          _Z32nppiFilterMin_8u_C4R_kernel_implPKhiPhiiiiiii,@"STO_CUDA_ENTRY STV_DEFAULT"
_Z32nppiFilterMin_8u_C4R_kernel_implPKhiPhiiiiiii:
.text._Z32nppiFilterMin_8u_C4R_kernel_implPKhiPhiiiiiii:
        /* <DEDUP_REMOVED lines=19> */
[----:B------:R-:W-:Y:S02]  /*0130*/  IMAD.MOV.U32 R25, RZ, RZ, 0xff ;  /* 0x000000ffff197424 */ /* 0x000fe400078e00ff */
        /* <DEDUP_REMOVED lines=12> */
[----:B------:R-:W-:-:S03]  /*0200*/  VIADD R4, R19, 0x3 ;  /* 0x0000000313047836 */ /* 0x000fc60000000000 */
[----:B------:R-:W-:-:S05]  /*0210*/  VIMNMX R0, PT, PT, R24, R9, !PT ;  /* 0x0000000918007248 */ /* 0x000fca0007fe0100 */
[----:B------:R-:W-:Y:S01]  /*0220*/  VIADD R0, R0, UR11 ;  /* 0x0000000b00007c36 */ /* 0x000fe20008000000 */
[----:B------:R-:W1:Y:S01]  /*0230*/  LDCU UR11, c[0x0][0x39c] ;  /* 0x00007380ff0b77ac */ /* 0x000e620008000800 */
[----:B0-----:R-:W-:Y:S02]  /*0240*/  VIADD R22, R21, -UR5 ;  /* 0x8000000515167c36 */ /* 0x001fe40008000000 */
[----:B------:R-:W-:Y:S01]  /*0250*/  IMAD.IADD R5, R0, 0x1, -R23 ;  /* 0x0000000100057824 */ /* 0x000fe200078e0a17 */
[----:B------:R-:W-:Y:S01]  /*0260*/  IADD3 R2, PT, PT, R3, UR4, -R0 ;  /* 0x0000000403027c10 */ /* 0x000fe2000fffe800 */
[----:B------:R-:W-:-:S03]  /*0270*/  VIADD R3, R19, 0x2 ;  /* 0x0000000213037836 */ /* 0x000fc60000000000 */
[----:B------:R-:W-:Y:S01]  /*0280*/  ISETP.GT.U32.AND P3, PT, R2, -0x4, PT ;  /* 0xfffffffc0200780c */ /* 0x000fe20003f64070 */
[----:B------:R-:W-:Y:S01]  /*0290*/  VIADD R2, R22, UR10 ;  /* 0x0000000a16027c36 */ /* 0x000fe20008000000 */
[----:B------:R-:W-:-:S11]  /*02a0*/  LOP3.LUT R5, R5, 0x3, RZ, 0xc0, !PT ;  /* 0x0000000305057812 */ /* 0x000fd600078ec0ff */
.L_x_48:
[----:B------:R-:W0:Y:S01]  /*02b0*/  LDCU UR5, c[0x0][0x388] ;  /* 0x00007100ff0577ac */ /* 0x000e220008000800 */
[----:B------:R-:W-:Y:S01]  /*02c0*/  ISETP.NE.AND P0, PT, R5, RZ, PT ;  /* 0x000000ff0500720c */ /* 0x000fe20003f05270 */
[----:B------:R-:W-:Y:S01]  /*02d0*/  BSSY.RECONVERGENT B0, `(.L_x_39) ;  /* 0x0000059000007945 */ /* 0x000fe20003800200 */
[----:B------:R-:W-:Y:S02]  /*02e0*/  IMAD.MOV.U32 R29, RZ, RZ, R19 ;  /* 0x000000ffff1d7224 */ /* 0x000fe400078e0013 */
[----:B0-----:R-:W-:-:S05]  /*02f0*/  IMAD R7, R22, UR5, RZ ;  /* 0x0000000516077c24 */ /* 0x001fca000f8e02ff */
[----:B------:R-:W-:-:S04]  /*0300*/  SHF.R.S32.HI R0, RZ, 0x1f, R7 ;  /* 0x0000001fff007819 */ /* 0x000fc80000011407 */
[----:B------:R-:W-:Y:S05]  /*0310*/  @!P0 BRA `(.L_x_40) ;  /* 0x0000000400508947 */ /* 0x000fea0003800000 */
[----:B------:R-:W0:Y:S01]  /*0320*/  LDC R28, c[0x0][0x39c] ;  /* 0x0000e700ff1c7b82 */ /* 0x000e220000000800 */
[----:B------:R-:W2:Y:S01]  /*0330*/  LDCU UR5, c[0x0][0x3a0] ;  /* 0x00007400ff0577ac */ /* 0x000ea20008000800 */
[----:B------:R-:W-:Y:S01]  /*0340*/  LOP3.LUT R6, R19, R22, RZ, 0xfc, !PT ;  /* 0x0000001613067212 */ /* 0x000fe200078efcff */
[----:B------:R-:W-:Y:S01]  /*0350*/  BSSY.RECONVERGENT B2, `(.L_x_41) ;  /* 0x0000019000027945 */ /* 0x000fe20003800200 */
[----:B------:R-:W-:Y:S02]  /*0360*/  ISETP.NE.AND P2, PT, R5, 0x1, PT ;  /* 0x000000010500780c */ /* 0x000fe40003f45270 */
[----:B--2---:R-:W-:-:S04]  /*0370*/  ISETP.GE.AND P0, PT, R22, UR5, PT ;  /* 0x0000000516007c0c */ /* 0x004fc8000bf06270 */
[----:B0-----:R-:W-:-:S04]  /*0380*/  ISETP.GE.OR P1, PT, R19, R28, P0 ;  /* 0x0000001c1300720c */ /* 0x001fc80000726670 */
[----:B------:R-:W-:-:S13]  /*0390*/  ISETP.LT.OR P1, PT, R6, RZ, P1 ;  /* 0x000000ff0600720c */ /* 0x000fda0000f21670 */
[----:B------:R-:W-:Y:S05]  /*03a0*/  @P1 BRA `(.L_x_42) ;  /* 0x00000000004c1947 */ /* 0x000fea0003800000 */
[----:B------:R-:W0:Y:S01]  /*03b0*/  LDCU.64 UR8, c[0x0][0x380] ;  /* 0x00007000ff0877ac */ /* 0x000e220008000a00 */
[----:B------:R-:W-:-:S05]  /*03c0*/  IMAD.SHL.U32 R30, R19, 0x4, RZ ;  /* 0x00000004131e7824 */ /* 0x000fca00078e00ff */
[----:B------:R-:W-:Y:S02]  /*03d0*/  SHF.R.S32.HI R11, RZ, 0x1f, R30 ;  /* 0x0000001fff0b7819 */ /* 0x000fe4000001141e */
[----:B0-----:R-:W-:-:S04]  /*03e0*/  IADD3 R30, P1, P4, R30, UR8, R7 ;  /* 0x000000081e1e7c10 */ /* 0x001fc8000fc3e007 */
[----:B------:R-:W-:-:S05]  /*03f0*/  IADD3.X R31, PT, PT, R11, UR9, R0, P1, P4 ;  /* 0x000000090b1f7c10 */ /* 0x000fca0008fe8400 */
[----:B------:R-:W2:Y:S04]  /*0400*/  LDG.E.U8 R6, desc[UR6][R30.64] ;  /* 0x000000061e067981 */ /* 0x000ea8000c1e1100 */
[----:B------:R-:W3:Y:S04]  /*0410*/  LDG.E.U8 R8, desc[UR6][R30.64+0x1] ;  /* 0x000001061e087981 */ /* 0x000ee8000c1e1100 */
[----:B------:R-:W4:Y:S04]  /*0420*/  LDG.E.U8 R10, desc[UR6][R30.64+0x2] ;  /* 0x000002061e0a7981 */ /* 0x000f28000c1e1100 */
[----:B------:R-:W5:Y:S01]  /*0430*/  LDG.E.U8 R12, desc[UR6][R30.64+0x3] ;  /* 0x000003061e0c7981 */ /* 0x000f62000c1e1100 */
[----:B------:R-:W-:-:S02]  /*0440*/  LOP3.LUT R14, R26, 0xff, RZ, 0xc0, !PT ;  /* 0x000000ff1a0e7812 */ /* 0x000fc400078ec0ff */
[----:B------:R-:W-:Y:S02]  /*0450*/  LOP3.LUT R16, R25, 0xff, RZ, 0xc0, !PT ;  /* 0x000000ff19107812 */ /* 0x000fe400078ec0ff */
[----:B------:R-:W-:Y:S02]  /*0460*/  LOP3.LUT R18, R18, 0xff, RZ, 0xc0, !PT ;  /* 0x000000ff12127812 */ /* 0x000fe400078ec0ff */
[----:B------:R-:W-:Y:S02]  /*0470*/  LOP3.LUT R20, R20, 0xff, RZ, 0xc0, !PT ;  /* 0x000000ff14147812 */ /* 0x000fe400078ec0ff */
[----:B--2---:R-:W-:Y:S02]  /*0480*/  VIMNMX.U16x2 R6, PT, PT, R14, R6, PT ;  /* 0x000000060e067248 */ /* 0x004fe40003fe0200 */
[----:B---3--:R-:W-:Y:S02]  /*0490*/  VIMNMX.U16x2 R8, PT, PT, R16, R8, PT ;  /* 0x0000000810087248 */ /* 0x008fe40003fe0200 */
[----:B------:R-:W-:-:S02]  /*04a0*/  PRMT R26, R6, 0x7610, R26 ;  /* 0x00007610061a7816 */ /* 0x000fc4000000001a */
[----:B----4-:R-:W-:Y:S02]  /*04b0*/  VIMNMX.U16x2 R18, PT, PT, R18, R10, PT ;  /* 0x0000000a12127248 */ /* 0x010fe40003fe0200 */
[----:B------:R-:W-:Y:S02]  /*04c0*/  PRMT R25, R8, 0x7610, R25 ;  /* 0x0000761008197816 */ /* 0x000fe40000000019 */
[----:B-----5:R-:W-:-:S07]  /*04d0*/  VIMNMX.U16x2 R20, PT, PT, R20, R12, PT ;  /* 0x0000000c14147248 */ /* 0x020fce0003fe0200 */
.L_x_42:
[----:B-1----:R-:W-:Y:S05]  /*04e0*/  BSYNC.RECONVERGENT B2 ;  /* 0x0000000000027941 */ /* 0x002fea0003800200 */
.L_x_41:
        /* <DEDUP_REMOVED lines=27> */
.L_x_44:
[----:B------:R-:W-:Y:S05]  /*06a0*/  BSYNC.RECONVERGENT B2 ;  /* 0x0000000000027941 */ /* 0x000fea0003800200 */
.L_x_43:
[----:B------:R-:W-:Y:S01]  /*06b0*/  IMAD.MOV.U32 R29, RZ, RZ, R3 ;  /* 0x000000ffff1d7224 */ /* 0x000fe200078e0003 */
[----:B------:R-:W-:Y:S06]  /*06c0*/  @!P2 BRA `(.L_x_40) ;  /* 0x000000000064a947 */ /* 0x000fec0003800000 */
[C---:B------:R-:W-:Y:S01]  /*06d0*/  ISETP.GE.OR P0, PT, R3.reuse, R28, P0 ;  /* 0x0000001c0300720c */ /* 0x040fe20000706670 */
[----:B------:R-:W-:Y:S01]  /*06e0*/  IMAD.MOV.U32 R29, RZ, RZ, R4 ;  /* 0x000000ffff1d7224 */ /* 0x000fe200078e0004 */
[----:B------:R-:W-:-:S04]  /*06f0*/  LOP3.LUT R6, R3, R22, RZ, 0xfc, !PT ;  /* 0x0000001603067212 */ /* 0x000fc800078efcff */
        /* <DEDUP_REMOVED lines=10> */
[----:B------:R0:W5:Y:S01]  /*07a0*/  LDG.E.U8 R12, desc[UR6][R28.64+0x3] ;  /* 0x000003061c0c7981 */ /* 0x000162000c1e1100 */
[----:B------:R-:W-:-:S02]  /*07b0*/  LOP3.LUT R14, R26, 0xff, RZ, 0xc0, !PT ;  /* 0x000000ff1a0e7812 */ /* 0x000fc400078ec0ff */
[----:B------:R-:W-:Y:S02]  /*07c0*/  LOP3.LUT R16, R25, 0xff, RZ, 0xc0, !PT ;  /* 0x000000ff19107812 */ /* 0x000fe400078ec0ff */
[----:B------:R-:W-:Y:S02]  /*07d0*/  LOP3.LUT R18, R18, 0xff, RZ, 0xc0, !PT ;  /* 0x000000ff12127812 */ /* 0x000fe400078ec0ff */
[----:B------:R-:W-:Y:S01]  /*07e0*/  LOP3.LUT R20, R20, 0xff, RZ, 0xc0, !PT ;  /* 0x000000ff14147812 */ /* 0x000fe200078ec0ff */
[----:B0-----:R-:W-:Y:S01]  /*07f0*/  IMAD.MOV.U32 R29, RZ, RZ, R4 ;  /* 0x000000ffff1d7224 */ /* 0x001fe200078e0004 */
[----:B--2---:R-:W-:Y:S02]  /*0800*/  VIMNMX.U16x2 R6, PT, PT, R14, R6, PT ;  /* 0x000000060e067248 */ /* 0x004fe40003fe0200 */
[----:B---3--:R-:W-:Y:S02]  /*0810*/  VIMNMX.U16x2 R8, PT, PT, R16, R8, PT ;  /* 0x0000000810087248 */ /* 0x008fe40003fe0200 */
[----:B------:R-:W-:-:S02]  /*0820*/  PRMT R26, R6, 0x7610, R26 ;  /* 0x00007610061a7816 */ /* 0x000fc4000000001a */
[----:B----4-:R-:W-:Y:S02]  /*0830*/  VIMNMX.U16x2 R18, PT, PT, R18, R10, PT ;  /* 0x0000000a12127248 */ /* 0x010fe40003fe0200 */
[----:B------:R-:W-:Y:S02]  /*0840*/  PRMT R25, R8, 0x7610, R25 ;  /* 0x0000761008197816 */ /* 0x000fe40000000019 */
[----:B-----5:R-:W-:-:S07]  /*0850*/  VIMNMX.U16x2 R20, PT, PT, R20, R12, PT ;  /* 0x0000000c14147248 */ /* 0x020fce0003fe0200 */
.L_x_40:
[----:B-1----:R-:W-:Y:S05]  /*0860*/  BSYNC.RECONVERGENT B0 ;  /* 0x0000000000007941 */ /* 0x002fea0003800200 */
.L_x_39:
[----:B------:R-:W-:Y:S04]  /*0870*/  BSSY.RECONVERGENT B0, `(.L_x_45) ;  /* 0x000006b000007945 */ /* 0x000fe80003800200 */
[----:B------:R-:W-:Y:S05]  /*0880*/  @P3 BRA `(.L_x_46) ;  /* 0x0000000400a43947 */ /* 0x000fea0003800000 */
[----:B------:R-:W0:Y:S01]  /*0890*/  LDCU UR5, c[0x0][0x3a0] ;  /* 0x00007400ff0577ac */ /* 0x000e220008000800 */
[----:B------:R-:W-:Y:S02]  /*08a0*/  LEA R27, R29, 0x8, 0x2 ;  /* 0x000000081d1b7811 */ /* 0x000fe400078e10ff */
[----:B0-----:R-:W-:-:S13]  /*08b0*/  ISETP.GE.AND P4, PT, R22, UR5, PT ;  /* 0x0000000516007c0c */ /* 0x001fda000bf86270 */
.L_x_47:
[C---:B------:R-:W-:Y:S02]  /*08c0*/  ISETP.GE.OR P1, PT, R29.reuse, UR11, P4 ;  /* 0x0000000b1d007c0c */ /* 0x040fe4000a726670 */
[----:B------:R-:W-:-:S04]  /*08d0*/  LOP3.LUT R6, R29, R22, RZ, 0xfc, !PT ;  /* 0x000000161d067212 */ /* 0x000fc800078efcff */
[----:B------:R-:W-:-:S13]  /*08e0*/  ISETP.LT.OR P1, PT, R6, RZ, P1 ;  /* 0x000000ff0600720c */ /* 0x000fda0000f21670 */
[----:B------:R-:W0:Y:S01]  /*08f0*/  @!P1 LDC.64 R10, c[0x0][0x380] ;  /* 0x0000e000ff0a9b82 */ /* 0x000e220000000a00 */
[----:B------:R-:W-:-:S05]  /*0900*/  @!P1 VIADD R6, R27, 0xfffffff8 ;  /* 0xfffffff81b069836 */ /* 0x000fca0000000000 */
[----:B0-----:R-:W-:Y:S02]  /*0910*/  @!P1 IADD3 R30, P0, P2, R6, R10, R7 ;  /* 0x0000000a061e9210 */ /* 0x001fe40007a1e007 */
[----:B------:R-:W-:-:S04]  /*0920*/  @!P1 SHF.R.S32.HI R6, RZ, 0x1f, R6 ;  /* 0x0000001fff069819 */ /* 0x000fc80000011406 */
[----:B------:R-:W-:-:S05]  /*0930*/  @!P1 IADD3.X R31, PT, PT, R6, R11, R0, P0, P2 ;  /* 0x0000000b061f9210 */ /* 0x000fca00007e4400 */
[----:B------:R-:W2:Y:S04]  /*0940*/  @!P1 LDG.E.U8 R8, desc[UR6][R30.64] ;  /* 0x000000061e089981 */ /* 0x000ea8000c1e1100 */
[----:B------:R-:W3:Y:S04]  /*0950*/  @!P1 LDG.E.U8 R6, desc[UR6][R30.64+0x1] ;  /* 0x000001061e069981 */ /* 0x000ee8000c1e1100 */
[----:B------:R-:W4:Y:S01]  /*0960*/  @!P1 LDG.E.U8 R14, desc[UR6][R30.64+0x2] ;  /* 0x000002061e0e9981 */ /* 0x000f22000c1e1100 */
[----:B------:R-:W-:Y:S01]  /*0970*/  VIADD R11, R29, 0x1 ;  /* 0x000000011d0b7836 */ /* 0x000fe20000000000 */
[----:B------:R-:W-:-:S04]  /*0980*/  @!P1 LOP3.LUT R12, R26, 0xff, RZ, 0xc0, !PT ;  /* 0x000000ff1a0c9812 */ /* 0x000fc800078ec0ff */
[C---:B------:R-:W-:Y:S02]  /*0990*/  ISETP.GE.OR P0, PT, R11.reuse, UR11, P4 ;  /* 0x0000000b0b007c0c */ /* 0x040fe4000a706670 */
[----:B------:R-:W-:-:S04]  /*09a0*/  LOP3.LUT R11, R11, R22, RZ, 0xfc, !PT ;  /* 0x000000160b0b7212 */ /* 0x000fc800078efcff */
[----:B------:R-:W-:-:S13]  /*09b0*/  ISETP.LT.OR P0, PT, R11, RZ, P0 ;  /* 0x000000ff0b00720c */ /* 0x000fda0000701670 */
[----:B------:R-:W0:Y:S01]  /*09c0*/  @!P0 LDC.64 R10, c[0x0][0x380] ;  /* 0x0000e000ff0a8b82 */ /* 0x000e220000000a00 */
[----:B------:R-:W-:Y:S02]  /*09d0*/  @!P1 LOP3.LUT R16, R18, 0xff, RZ, 0xc0, !PT ;  /* 0x000000ff12109812 */ /* 0x000fe400078ec0ff */
[----:B--2---:R-:W-:Y:S02]  /*09e0*/  @!P1 VIMNMX.U16x2 R13, PT, PT, R12, R8, PT ;  /* 0x000000080c0d9248 */ /* 0x004fe40003fe0200 */
[----:B------:R-:W-:Y:S01]  /*09f0*/  @!P1 LOP3.LUT R8, R25, 0xff, RZ, 0xc0, !PT ;  /* 0x000000ff19089812 */ /* 0x000fe200078ec0ff */
[----:B------:R-:W2:Y:S03]  /*0a00*/  @!P1 LDG.E.U8 R12, desc[UR6][R30.64+0x3] ;  /* 0x000003061e0c9981 */ /* 0x000ea6000c1e1100 */
[----:B---3--:R-:W-:Y:S01]  /*0a10*/  @!P1 VIMNMX.U16x2 R6, PT, PT, R8, R6, PT ;  /* 0x0000000608069248 */ /* 0x008fe20003fe0200 */
[----:B------:R-:W-:-:S05]  /*0a20*/  @!P0 VIADD R8, R27, 0xfffffffc ;  /* 0xfffffffc1b088836 */ /* 0x000fca0000000000 */
[----:B0-----:R-:W-:Y:S02]  /*0a30*/  @!P0 IADD3 R32, P2, P5, R8, R10, R7 ;  /* 0x0000000a08208210 */ /* 0x001fe40007d5e007 */
[----:B------:R-:W-:-:S04]  /*0a40*/  @!P0 SHF.R.S32.HI R8, RZ, 0x1f, R8 ;  /* 0x0000001fff088819 */ /* 0x000fc80000011408 */
[----:B------:R-:W-:-:S05]  /*0a50*/  @!P0 IADD3.X R33, PT, PT, R8, R11, R0, P2, P5 ;  /* 0x0000000b08218210 */ /* 0x000fca00017ea400 */
[----:B------:R-:W3:Y:S04]  /*0a60*/  @!P0 LDG.E.U8 R10, desc[UR6][R32.64] ;  /* 0x00000006200a8981 */ /* 0x000ee8000c1e1100 */
[----:B------:R-:W5:Y:S01]  /*0a70*/  @!P0 LDG.E.U8 R8, desc[UR6][R32.64+0x1] ;  /* 0x0000010620088981 */ /* 0x000f62000c1e1100 */
[----:B----4-:R-:W-:-:S03]  /*0a80*/  @!P1 VIMNMX.U16x2 R11, PT, PT, R16, R14, PT ;  /* 0x0000000e100b9248 */ /* 0x010fc60003fe0200 */
[----:B------:R-:W4:Y:S01]  /*0a90*/  @!P0 LDG.E.U8 R14, desc[UR6][R32.64+0x2] ;  /* 0x00000206200e8981 */ /* 0x000f22000c1e1100 */
[----:B------:R-:W-:Y:S01]  /*0aa0*/  @!P1 PRMT R26, R13, 0x7610, R26 ;  /* 0x000076100d1a9816 */ /* 0x000fe2000000001a */
[----:B------:R-:W-:-:S05]  /*0ab0*/  VIADD R13, R29, 0x2 ;  /* 0x000000021d0d7836 */ /* 0x000fca0000000000 */
[C---:B------:R-:W-:Y:S02]  /*0ac0*/  ISETP.GE.OR P2, PT, R13.reuse, UR11, P4 ;  /* 0x0000000b0d007c0c */ /* 0x040fe4000a746670 */
[----:B------:R-:W-:Y:S02]  /*0ad0*/  LOP3.LUT R13, R13, R22, RZ, 0xfc, !PT ;  /* 0x000000160d0d7212 */ /* 0x000fe400078efcff */
[----:B------:R-:W-:Y:S02]  /*0ae0*/  @!P1 LOP3.LUT R16, R20, 0xff, RZ, 0xc0, !PT ;  /* 0x000000ff14109812 */ /* 0x000fe400078ec0ff */
[----:B------:R-:W-:Y:S02]  /*0af0*/  ISETP.LT.OR P2, PT, R13, RZ, P2 ;  /* 0x000000ff0d00720c */ /* 0x000fe40001741670 */
[----:B------:R-:W-:Y:S02]  /*0b00*/  @!P1 PRMT R25, R6, 0x7610, R25 ;  /* 0x0000761006199816 */ /* 0x000fe40000000019 */
[----:B------:R-:W-:-:S02]  /*0b10*/  @!P1 PRMT R18, R11, 0x7610, R18 ;  /* 0x000076100b129816 */ /* 0x000fc40000000012 */
[----:B------:R-:W-:Y:S02]  /*0b20*/  @!P0 LOP3.LUT R6, R25, 0xff, RZ, 0xc0, !PT ;  /* 0x000000ff19068812 */ /* 0x000fe400078ec0ff */
[----:B--2---:R-:W-:Y:S02]  /*0b30*/  @!P1 VIMNMX.U16x2 R16, PT, PT, R16, R12, PT ;  /* 0x0000000c10109248 */ /* 0x004fe40003fe0200 */
[----:B------:R-:W-:-:S04]  /*0b40*/  @!P0 LOP3.LUT R12, R26, 0xff, RZ, 0xc0, !PT ;  /* 0x000000ff1a0c8812 */ /* 0x000fc800078ec0ff */
[----:B---3--:R-:W-:Y:S02]  /*0b50*/  @!P0 VIMNMX.U16x2 R15, PT, PT, R12, R10, PT ;  /* 0x0000000a0c0f8248 */ /* 0x008fe40003fe0200 */
[----:B------:R-:W0:Y:S01]  /*0b60*/  @!P2 LDC.64 R12, c[0x0][0x380] ;  /* 0x0000e000ff0cab82 */ /* 0x000e220000000a00 */
[----:B------:R-:W2:Y:S01]  /*0b70*/  @!P0 LDG.E.U8 R10, desc[UR6][R32.64+0x3] ;  /* 0x00000306200a8981 */ /* 0x000ea2000c1e1100 */
[----:B-----5:R-:W-:Y:S02]  /*0b80*/  @!P0 VIMNMX.U16x2 R11, PT, PT, R6, R8, PT ;  /* 0x00000008060b8248 */ /* 0x020fe40003fe0200 */
[----:B------:R-:W-:Y:S02]  /*0b90*/  @!P0 LOP3.LUT R6, R18, 0xff, RZ, 0xc0, !PT ;  /* 0x000000ff12068812 */ /* 0x000fe400078ec0ff */
[----:B0-----:R-:W-:Y:S02]  /*0ba0*/  @!P2 IADD3 R30, P5, P6, R27, R12, R7 ;  /* 0x0000000c1b1ea210 */ /* 0x001fe40007ebe007 */
[----:B------:R-:W-:-:S04]  /*0bb0*/  @!P2 SHF.R.S32.HI R12, RZ, 0x1f, R27 ;  /* 0x0000001fff0ca819 */ /* 0x000fc8000001141b */
[----:B------:R-:W-:-:S05]  /*0bc0*/  @!P2 IADD3.X R31, PT, PT, R12, R13, R0, P5, P6 ;  /* 0x0000000d0c1fa210 */ /* 0x000fca0002fec400 */
[----:B------:R-:W3:Y:S01]  /*0bd0*/  @!P2 LDG.E.U8 R12, desc[UR6][R30.64] ;  /* 0x000000061e0ca981 */ /* 0x000ee2000c1e1100 */
[----:B----4-:R-:W-:-:S03]  /*0be0*/  @!P0 VIMNMX.U16x2 R17, PT, PT, R6, R14, PT ;  /* 0x0000000e06118248 */ /* 0x010fc60003fe0200 */
[----:B------:R-:W4:Y:S04]  /*0bf0*/  @!P2 LDG.E.U8 R6, desc[UR6][R30.64+0x1] ;  /* 0x000001061e06a981 */ /* 0x000f28000c1e1100 */
[----:B------:R-:W5:Y:S01]  /*0c00*/  @!P2 LDG.E.U8 R8, desc[UR6][R30.64+0x2] ;  /* 0x000002061e08a981 */ /* 0x000f62000c1e1100 */
[----:B------:R-:W-:Y:S01]  /*0c10*/  @!P0 PRMT R26, R15, 0x7610, R26 ;  /* 0x000076100f1a8816 */ /* 0x000fe2000000001a */
[----:B------:R-:W-:Y:S01]  /*0c20*/  VIADD R15, R29, 0x3 ;  /* 0x000000031d0f7836 */ /* 0x000fe20000000000 */
[----:B------:R-:W-:-:S04]  /*0c30*/  @!P1 PRMT R20, R16, 0x7610, R20 ;  /* 0x0000761010149816 */ /* 0x000fc80000000014 */
[C---:B------:R-:W-:Y:S02]  /*0c40*/  ISETP.GE.OR P1, PT, R15.reuse, UR11, P4 ;  /* 0x0000000b0f007c0c */ /* 0x040fe4000a726670 */
[----:B------:R-:W-:Y:S02]  /*0c50*/  LOP3.LUT R15, R15, R22, RZ, 0xfc, !PT ;  /* 0x000000160f0f7212 */ /* 0x000fe400078efcff */
[----:B------:R-:W-:Y:S02]  /*0c60*/  @!P0 LOP3.LUT R14, R20, 0xff, RZ, 0xc0, !PT ;  /* 0x000000ff140e8812 */ /* 0x000fe400078ec0ff */
[----:B------:R-:W-:Y:S02]  /*0c70*/  ISETP.LT.OR P1, PT, R15, RZ, P1 ;  /* 0x000000ff0f00720c */ /* 0x000fe40000f21670 */
[----:B------:R-:W-:Y:S02]  /*0c80*/  @!P0 PRMT R25, R11, 0x7610, R25 ;  /* 0x000076100b198816 */ /* 0x000fe40000000019 */
[----:B------:R-:W-:-:S02]  /*0c90*/  @!P0 PRMT R18, R17, 0x7610, R18 ;  /* 0x0000761011128816 */ /* 0x000fc40000000012 */
[----:B--2---:R-:W-:Y:S02]  /*0ca0*/  @!P0 VIMNMX.U16x2 R10, PT, PT, R14, R10, PT ;  /* 0x0000000a0e0a8248 */ /* 0x004fe40003fe0200 */
[----:B------:R-:W-:-:S04]  /*0cb0*/  @!P2 LOP3.LUT R14, R26, 0xff, RZ, 0xc0, !PT ;  /* 0x000000ff1a0ea812 */ /* 0x000fc800078ec0ff */
[----:B---3--:R-:W-:Y:S02]  /*0cc0*/  @!P2 VIMNMX.U16x2 R13, PT, PT, R14, R12, PT ;  /* 0x0000000c0e0da248 */ /* 0x008fe40003fe0200 */
[----:B------:R-:W0:Y:S01]  /*0cd0*/  @!P1 LDC.64 R14, c[0x0][0x380] ;  /* 0x0000e000ff0e9b82 */ /* 0x000e220000000a00 */
[----:B------:R-:W-:-:S04]  /*0ce0*/  @!P2 LOP3.LUT R12, R25, 0xff, RZ, 0xc0, !PT ;  /* 0x000000ff190ca812 */ /* 0x000fc800078ec0ff */
[----:B----4-:R-:W-:Y:S02]  /*0cf0*/  @!P2 VIMNMX.U16x2 R11, PT, PT, R12, R6, PT ;  /* 0x000000060c0ba248 */ /* 0x010fe40003fe0200 */
[----:B------:R-:W-:-:S04]  /*0d00*/  @!P2 LOP3.LUT R6, R18, 0xff, RZ, 0xc0, !PT ;  /* 0x000000ff1206a812 */ /* 0x000fc800078ec0ff */
[----:B-----5:R-:W-:Y:S01]  /*0d10*/  @!P2 VIMNMX.U16x2 R17, PT, PT, R6, R8, PT ;  /* 0x000000080611a248 */ /* 0x020fe20003fe0200 */
[----:B------:R-:W-:-:S05]  /*0d20*/  @!P1 VIADD R6, R27, 0x4 ;  /* 0x000000041b069836 */ /* 0x000fca0000000000 */
[----:B0-----:R-:W-:Y:S02]  /*0d30*/  @!P1 IADD3 R32, P5, P6, R6, R14, R7 ;  /* 0x0000000e06209210 */ /* 0x001fe40007ebe007 */
[----:B------:R-:W-:-:S04]  /*0d40*/  @!P1 SHF.R.S32.HI R6, RZ, 0x1f, R6 ;  /* 0x0000001fff069819 */ /* 0x000fc80000011406 */
[----:B------:R-:W-:Y:S02]  /*0d50*/  @!P1 IADD3.X R33, PT, PT, R6, R15, R0, P5, P6 ;  /* 0x0000000f06219210 */ /* 0x000fe40002fec400 */
[----:B------:R-:W2:Y:S04]  /*0d60*/  @!P2 LDG.E.U8 R6, desc[UR6][R30.64+0x3] ;  /* 0x000003061e06a981 */ /* 0x000ea8000c1e1100 */
[----:B------:R-:W3:Y:S04]  /*0d70*/  @!P1 LDG.E.U8 R8, desc[UR6][R32.64] ;  /* 0x0000000620089981 */ /* 0x000ee8000c1e1100 */
[----:B------:R-:W4:Y:S04]  /*0d80*/  @!P1 LDG.E.U8 R12, desc[UR6][R32.64+0x1] ;  /* 0x00000106200c9981 */ /* 0x000f28000c1e1100 */
[----:B------:R-:W5:Y:S04]  /*0d90*/  @!P1 LDG.E.U8 R14, desc[UR6][R32.64+0x2] ;  /* 0x00000206200e9981 */ /* 0x000f68000c1e1100 */
[----:B------:R-:W5:Y:S01]  /*0da0*/  @!P1 LDG.E.U8 R16, desc[UR6][R32.64+0x3] ;  /* 0x0000030620109981 */ /* 0x000f62000c1e1100 */
[----:B------:R-:W-:Y:S01]  /*0db0*/  @!P0 PRMT R20, R10, 0x7610, R20 ;  /* 0x000076100a148816 */ /* 0x000fe20000000014 */
[----:B------:R-:W-:-:S03]  /*0dc0*/  VIADD R29, R29, 0x4 ;  /* 0x000000041d1d7836 */ /* 0x000fc60000000000 */
[----:B------:R-:W-:Y:S02]  /*0dd0*/  @!P2 LOP3.LUT R10, R20, 0xff, RZ, 0xc0, !PT ;  /* 0x000000ff140aa812 */ /* 0x000fe400078ec0ff */
[----:B------:R-:W-:Y:S02]  /*0de0*/  @!P2 PRMT R26, R13, 0x7610, R26 ;  /* 0x000076100d1aa816 */ /* 0x000fe4000000001a */
[----:B------:R-:W-:Y:S02]  /*0df0*/  @!P2 PRMT R25, R11, 0x7610, R25 ;  /* 0x000076100b19a816 */ /* 0x000fe40000000019 */
[----:B------:R-:W-:Y:S02]  /*0e00*/  ISETP.GE.AND P0, PT, R29, R24, PT ;  /* 0x000000181d00720c */ /* 0x000fe40003f06270 */
[----:B------:R-:W-:Y:S01]  /*0e10*/  @!P2 PRMT R18, R17, 0x7610, R18 ;  /* 0x000076101112a816 */ /* 0x000fe20000000012 */
[----:B------:R-:W-:Y:S01]  /*0e20*/  VIADD R27, R27, 0x10 ;  /* 0x000000101b1b7836 */ /* 0x000fe20000000000 */
[----:B--2---:R-:W-:-:S02]  /*0e30*/  @!P2 VIMNMX.U16x2 R11, PT, PT, R10, R6, PT ;  /* 0x000000060a0ba248 */ /* 0x004fc40003fe0200 */
[----:B------:R-:W-:Y:S02]  /*0e40*/  @!P1 LOP3.LUT R6, R26, 0xff, RZ, 0xc0, !PT ;  /* 0x000000ff1a069812 */ /* 0x000fe400078ec0ff */
[----:B------:R-:W-:Y:S02]  /*0e50*/  @!P2 PRMT R20, R11, 0x7610, R20 ;  /* 0x000076100b14a816 */ /* 0x000fe40000000014 */
[----:B---3--:R-:W-:Y:S02]  /*0e60*/  @!P1 VIMNMX.U16x2 R11, PT, PT, R6, R8, PT ;  /* 0x00000008060b9248 */ /* 0x008fe40003fe0200 */
[----:B------:R-:W-:Y:S02]  /*0e70*/  @!P1 LOP3.LUT R10, R25, 0xff, RZ, 0xc0, !PT ;  /* 0x000000ff190a9812 */ /* 0x000fe400078ec0ff */
[----:B------:R-:W-:Y:S02]  /*0e80*/  @!P1 LOP3.LUT R6, R18, 0xff, RZ, 0xc0, !PT ;  /* 0x000000ff12069812 */ /* 0x000fe400078ec0ff */
[----:B------:R-:W-:-:S02]  /*0e90*/  @!P1 LOP3.LUT R8, R20, 0xff, RZ, 0xc0, !PT ;  /* 0x000000ff14089812 */ /* 0x000fc400078ec0ff */
[----:B----4-:R-:W-:Y:S02]  /*0ea0*/  @!P1 VIMNMX.U16x2 R10, PT, PT, R10, R12, PT ;  /* 0x0000000c0a0a9248 */ /* 0x010fe40003fe0200 */
[----:B-----5:R-:W-:Y:S02]  /*0eb0*/  @!P1 VIMNMX.U16x2 R6, PT, PT, R6, R14, PT ;  /* 0x0000000e06069248 */ /* 0x020fe40003fe0200 */
[----:B------:R-:W-:Y:S02]  /*0ec0*/  @!P1 VIMNMX.U16x2 R8, PT, PT, R8, R16, PT ;  /* 0x0000001008089248 */ /* 0x000fe40003fe0200 */
[----:B------:R-:W-:Y:S02]  /*0ed0*/  @!P1 PRMT R26, R11, 0x7610, R26 ;  /* 0x000076100b1a9816 */ /* 0x000fe4000000001a */
[----:B------:R-:W-:Y:S02]  /*0ee0*/  @!P1 PRMT R25, R10, 0x7610, R25 ;  /* 0x000076100a199816 */ /* 0x000fe40000000019 */
[----:B------:R-:W-:-:S02]  /*0ef0*/  @!P1 PRMT R18, R6, 0x7610, R18 ;  /* 0x0000761006129816 */ /* 0x000fc40000000012 */
[----:B------:R-:W-:Y:S01]  /*0f00*/  @!P1 PRMT R20, R8, 0x7610, R20 ;  /* 0x0000761008149816 */ /* 0x000fe20000000014 */
[----:B------:R-:W-:Y:S06]  /*0f10*/  @!P0 BRA `(.L_x_47) ;  /* 0xfffffff800688947 */ /* 0x000fec000383ffff */
.L_x_46:
[----:B------:R-:W-:Y:S05]  /*0f20*/  BSYNC.RECONVERGENT B0 ;  /* 0x0000000000007941 */ /* 0x000fea0003800200 */
.L_x_45:
[----:B------:R-:W-:-:S05]  /*0f30*/  VIADD R22, R22, 0x1 ;  /* 0x0000000116167836 */ /* 0x000fca0000000000 */
[----:B------:R-:W-:-:S13]  /*0f40*/  ISETP.GE.AND P0, PT, R22, R2, PT ;  /* 0x000000021600720c */ /* 0x000fda0003f06270 */
[----:B------:R-:W-:Y:S05]  /*0f50*/  @!P0 BRA `(.L_x_48) ;  /* 0xfffffff000d48947 */ /* 0x000fea000383ffff */
[----:B------:R-:W-:Y:S05]  /*0f60*/  BSYNC.RECONVERGENT B1 ;  /* 0x0000000000017941 */ /* 0x000fea0003800200 */
.L_x_38:
[----:B------:R-:W0:Y:S01]  /*0f70*/  LDCU UR5, c[0x0][0x398] ;  /* 0x00007300ff0577ac */ /* 0x000e220008000800 */
[----:B------:R-:W-:Y:S01]  /*0f80*/  IMAD.SHL.U32 R2, R23, 0x4, RZ ;  /* 0x0000000417027824 */ /* 0x000fe200078e00ff */
[----:B------:R-:W1:Y:S04]  /*0f90*/  LDCU.64 UR8, c[0x0][0x390] ;  /* 0x00007200ff0877ac */ /* 0x000e680008000a00 */
[----:B------:R-:W-:Y:S01]  /*0fa0*/  SHF.R.S32.HI R0, RZ, 0x1f, R2 ;  /* 0x0000001fff007819 */ /* 0x000fe20000011402 */
[----:B0-----:R-:W-:-:S05]  /*0fb0*/  IMAD R21, R21, UR5, RZ ;  /* 0x0000000515157c24 */ /* 0x001fca000f8e02ff */
[--C-:B-1----:R-:W-:Y:S02]  /*0fc0*/  IADD3 R2, P0, P1, R2, UR8, R21.reuse ;  /* 0x0000000802027c10 */ /* 0x102fe4000f91e015 */
[----:B------:R-:W-:-:S04]  /*0fd0*/  SHF.R.S32.HI R21, RZ, 0x1f, R21 ;  /* 0x0000001fff157819 */ /* 0x000fc80000011415 */
[----:B------:R-:W-:-:S05]  /*0fe0*/  IADD3.X R3, PT, PT, R0, UR9, R21, P0, P1 ;  /* 0x0000000900037c10 */ /* 0x000fca00087e2415 */
[----:B------:R-:W-:Y:S04]  /*0ff0*/  STG.E.U8 desc[UR6][R2.64], R26 ;  /* 0x0000001a02007986 */ /* 0x000fe8000c101106 */
[----:B------:R-:W-:Y:S04]  /*1000*/  STG.E.U8 desc[UR6][R2.64+0x1], R25 ;  /* 0x0000011902007986 */ /* 0x000fe8000c101106 */
[----:B------:R-:W-:Y:S04]  /*1010*/  STG.E.U8 desc[UR6][R2.64+0x2], R18 ;  /* 0x0000021202007986 */ /* 0x000fe8000c101106 */
[----:B------:R-:W-:Y:S01]  /*1020*/  STG.E.U8 desc[UR6][R2.64+0x3], R20 ;  /* 0x0000031402007986 */ /* 0x000fe2000c101106 */
[----:B------:R-:W-:Y:S05]  /*1030*/  EXIT ;  /* 0x000000000000794d */ /* 0x000fea0003800000 */
.L_x_49:
        /* <DEDUP_REMOVED lines=12> */
.L_x_151:


//--------------------- .text._Z32nppiFilterMin_8u_C3R_kernel_implPKhiPhiiiiiii --------------------------
	.section	.text._Z32nppiFilterMin_8u_C3R_kernel_implPKhiPhiiiiiii,"ax",@progbits
	.align	128
        .global         _Z32nppiFilterMin_8u_C3R_kernel_implPKhiPhiiiiiii
        .type           _Z32nppiFilterMin_8u_C3R_kernel_implPKhiPhiiiiiii,@function
        .size           _Z32nppiFilterMin_8u_C3R_kernel_implPKhiPhiiiiiii,(.L_x_152 - _Z32nppiFilterMin_8u_C3R_kernel_implPKhiPhiiiiiii)
        .other          _Z32nppiFilterMin_8u_C3R_kernel_implPKhiPhiiiiiii,@"STO_CUDA_ENTRY STV_DEFAULT"
_Z32nppiFilterMin_8u_C3R_kernel_implPKhiPhiiiiiii:
.text._Z32nppiFilterMin_8u_C3R_kernel_implPKhiPhiiiiiii:
        /* <DEDUP_REMOVED lines=38> */
[----:B------:R-:W-:Y:S02]  /*0260*/  VIADD R5, R14, UR10 ;  /* 0x0000000a0e057c36 */ /* 0x000fe40008000000 */
[----:B------:R-:W-:Y:S01]  /*0270*/  VIADD R7, R17, 0x2 ;  /* 0x0000000211077836 */ /* 0x000fe20000000000 */
[----:B------:R-:W-:Y:S02]  /*0280*/  ISETP.GT.U32.AND P4, PT, R0, -0x4, PT ;  /* 0xfffffffc0000780c */ /* 0x000fe40003f84070 */
[----:B------:R-:W-:-:S11]  /*0290*/  LOP3.LUT R11, R11, 0x3, RZ, 0xc0, !PT ;  /* 0x000000030b0b7812 */ /* 0x000fd600078ec0ff */
.L_x_60:
        /* <DEDUP_REMOVED lines=17> */
[----:B------:R-:W-:-:S05]  /*03b0*/  IMAD R18, R17, 0x3, RZ ;  /* 0x0000000311127824 */ /* 0x000fca00078e02ff */
[----:B------:R-:W-:Y:S02]  /*03c0*/  SHF.R.S32.HI R15, RZ, 0x1f, R18 ;  /* 0x0000001fff0f7819 */ /* 0x000fe40000011412 */
[----:B0-----:R-:W-:-:S04]  /*03d0*/  IADD3 R18, P1, P3, R18, UR8, R13 ;  /* 0x0000000812127c10 */ /* 0x001fc8000fb3e00d */
[----:B------:R-:W-:-:S05]  /*03e0*/  IADD3.X R19, PT, PT, R15, UR9, R16, P1, P3 ;  /* 0x000000090f137c10 */ /* 0x000fca0008fe6410 */
[----:B------:R-:W2:Y:S04]  /*03f0*/  LDG.E.U8 R0, desc[UR6][R18.64] ;  /* 0x0000000612007981 */ /* 0x000ea8000c1e1100 */
[----:B------:R-:W3:Y:S04]  /*0400*/  LDG.E.U8 R2, desc[UR6][R18.64+0x1] ;  /* 0x0000010612027981 */ /* 0x000ee8000c1e1100 */
[----:B------:R-:W4:Y:S01]  /*0410*/  LDG.E.U8 R4, desc[UR6][R18.64+0x2] ;  /* 0x0000020612047981 */ /* 0x000f22000c1e1100 */
[----:B------:R-:W-:Y:S02]  /*0420*/  LOP3.LUT R6, R27, 0xff, RZ, 0xc0, !PT ;  /* 0x000000ff1b067812 */ /* 0x000fe400078ec0ff */
[----:B------:R-:W-:-:S02]  /*0430*/  LOP3.LUT R8, R26, 0xff, RZ, 0xc0, !PT ;  /* 0x000000ff1a087812 */ /* 0x000fc400078ec0ff */
[----:B------:R-:W-:Y:S02]  /*0440*/  LOP3.LUT R10, R25, 0xff, RZ, 0xc0, !PT ;  /* 0x000000ff190a7812 */ /* 0x000fe400078ec0ff */
[----:B--2---:R-:W-:Y:S02]  /*0450*/  VIMNMX.U16x2 R0, PT, PT, R6, R0, PT ;  /* 0x0000000006007248 */ /* 0x004fe40003fe0200 */
[----:B---3--:R-:W-:Y:S02]  /*0460*/  VIMNMX.U16x2 R2, PT, PT, R8, R2, PT ;  /* 0x0000000208027248 */ /* 0x008fe40003fe0200 */
[----:B------:R-:W-:Y:S02]  /*0470*/  PRMT R27, R0, 0x7610, R27 ;  /* 0x00007610001b7816 */ /* 0x000fe4000000001b */
[----:B----4-:R-:W-:Y:S02]  /*0480*/  VIMNMX.U16x2 R4, PT, PT, R10, R4, PT ;  /* 0x000000040a047248 */ /* 0x010fe40003fe0200 */
[----:B------:R-:W-:-:S02]  /*0490*/  PRMT R26, R2, 0x7610, R26 ;  /* 0x00007610021a7816 */ /* 0x000fc4000000001a */
[----:B------:R-:W-:-:S07]  /*04a0*/  PRMT R25, R4, 0x7610, R25 ;  /* 0x0000761004197816 */ /* 0x000fce0000000019 */
.L_x_54:
[----:B-1----:R-:W-:Y:S05]  /*04b0*/  BSYNC.RECONVERGENT B2 ;  /* 0x0000000000027941 */ /* 0x002fea0003800200 */
.L_x_53:
        /* <DEDUP_REMOVED lines=9> */
[----:B------:R-:W-:-:S04]  /*0550*/  IMAD.MOV.U32 R18, RZ, RZ, 0x3 ;  /* 0x00000003ff127424 */ /* 0x000fc800078e00ff */
[----:B------:R-:W-:-:S05]  /*0560*/  IMAD R18, R17, R18, 0x3 ;  /* 0x0000000311127424 */ /* 0x000fca00078e0212 */
        /* <DEDUP_REMOVED lines=15> */
.L_x_56:
[----:B------:R-:W-:Y:S05]  /*0660*/  BSYNC.RECONVERGENT B2 ;  /* 0x0000000000027941 */ /* 0x000fea0003800200 */
.L_x_55:
        /* <DEDUP_REMOVED lines=16> */
[----:B------:R-:W-:Y:S01]  /*0770*/  LOP3.LUT R6, R27, 0xff, RZ, 0xc0, !PT ;  /* 0x000000ff1b067812 */ /* 0x000fe200078ec0ff */
[----:B------:R-:W-:Y:S01]  /*0780*/  IMAD.MOV.U32 R29, RZ, RZ, R9 ;  /* 0x000000ffff1d7224 */ /* 0x000fe200078e0009 */
        /* <DEDUP_REMOVED lines=8> */
.L_x_52:
[----:B-1----:R-:W-:Y:S05]  /*0810*/  BSYNC.RECONVERGENT B0 ;  /* 0x0000000000007941 */ /* 0x002fea0003800200 */
.L_x_51:
[----:B------:R-:W-:Y:S04]  /*0820*/  BSSY.RECONVERGENT B0, `(.L_x_57) ;  /* 0x000005c000007945 */ /* 0x000fe80003800200 */
[----:B------:R-:W-:Y:S05]  /*0830*/  @P4 BRA `(.L_x_58) ;  /* 0x0000000400684947 */ /* 0x000fea0003800000 */
[----:B------:R-:W0:Y:S01]  /*0840*/  LDCU UR5, c[0x0][0x3a0] ;  /* 0x00007400ff0577ac */ /* 0x000e220008000800 */
[----:B------:R-:W-:-:S04]  /*0850*/  IMAD.MOV.U32 R28, RZ, RZ, 0x3 ;  /* 0x00000003ff1c7424 */ /* 0x000fc800078e00ff */
[----:B------:R-:W-:Y:S01]  /*0860*/  IMAD R28, R29, R28, 0x6 ;  /* 0x000000061d1c7424 */ /* 0x000fe200078e021c */
[----:B0-----:R-:W-:-:S13]  /*0870*/  ISETP.GE.AND P5, PT, R14, UR5, PT ;  /* 0x000000050e007c0c */ /* 0x001fda000bfa6270 */
.L_x_59:
[C---:B------:R-:W-:Y:S01]  /*0880*/  ISETP.GE.OR P0, PT, R29.reuse, UR11, P5 ;  /* 0x0000000b1d007c0c */ /* 0x040fe2000af06670 */
[C---:B------:R-:W-:Y:S01]  /*0890*/  VIADD R15, R29.reuse, 0x1 ;  /* 0x000000011d0f7836 */ /* 0x040fe20000000000 */
[----:B------:R-:W-:-:S04]  /*08a0*/  LOP3.LUT R0, R29, R14, RZ, 0xfc, !PT ;  /* 0x0000000e1d007212 */ /* 0x000fc800078efcff */
[----:B------:R-:W-:Y:S02]  /*08b0*/  ISETP.LT.OR P0, PT, R0, RZ, P0 ;  /* 0x000000ff0000720c */ /* 0x000fe40000701670 */
[C---:B------:R-:W-:Y:S02]  /*08c0*/  ISETP.GE.OR P1, PT, R15.reuse, UR11, P5 ;  /* 0x0000000b0f007c0c */ /* 0x040fe4000af26670 */
[----:B------:R-:W-:-:S04]  /*08d0*/  LOP3.LUT R15, R15, R14, RZ, 0xfc, !PT ;  /* 0x0000000e0f0f7212 */ /* 0x000fc800078efcff */
[----:B------:R-:W-:-:S05]  /*08e0*/  ISETP.LT.OR P1, PT, R15, RZ, P1 ;  /* 0x000000ff0f00720c */ /* 0x000fca0000f21670 */
[----:B------:R-:W0:Y:S01]  /*08f0*/  @!P0 LDC.64 R20, c[0x0][0x380] ;  /* 0x0000e000ff148b82 */ /* 0x000e220000000a00 */
[----:B------:R-:W-:-:S07]  /*0900*/  @!P0 VIADD R0, R28, 0xfffffffa ;  /* 0xfffffffa1c008836 */ /* 0x000fce0000000000 */
[----:B------:R-:W1:Y:S01]  /*0910*/  @!P1 LDC.64 R18, c[0x0][0x380] ;  /* 0x0000e000ff129b82 */ /* 0x000e620000000a00 */
[----:B------:R-:W-:Y:S01]  /*0920*/  @!P1 VIADD R6, R28, 0xfffffffd ;  /* 0xfffffffd1c069836 */ /* 0x000fe20000000000 */
[----:B0-----:R-:W-:Y:S02]  /*0930*/  @!P0 IADD3 R20, P2, P3, R0, R20, R13 ;  /* 0x0000001400148210 */ /* 0x001fe40007b5e00d */
[----:B------:R-:W-:-:S04]  /*0940*/  @!P0 SHF.R.S32.HI R0, RZ, 0x1f, R0 ;  /* 0x0000001fff008819 */ /* 0x000fc80000011400 */
[----:B------:R-:W-:-:S05]  /*0950*/  @!P0 IADD3.X R21, PT, PT, R0, R21, R16, P2, P3 ;  /* 0x0000001500158210 */ /* 0x000fca00017e6410 */
[----:B------:R-:W2:Y:S01]  /*0960*/  @!P0 LDG.E.U8 R0, desc[UR6][R20.64] ;  /* 0x0000000614008981 */ /* 0x000ea2000c1e1100 */
[----:B-1----:R-:W-:-:S03]  /*0970*/  @!P1 IADD3 R18, P2, P3, R6, R18, R13 ;  /* 0x0000001206129210 */ /* 0x002fc60007b5e00d */
[----:B------:R-:W3:Y:S01]  /*0980*/  @!P0 LDG.E.U8 R2, desc[UR6][R20.64+0x1] ;  /* 0x0000010614028981 */ /* 0x000ee2000c1e1100 */
[----:B------:R-:W-:-:S03]  /*0990*/  @!P1 SHF.R.S32.HI R6, RZ, 0x1f, R6 ;  /* 0x0000001fff069819 */ /* 0x000fc60000011406 */
[----:B------:R0:W4:Y:S01]  /*09a0*/  @!P0 LDG.E.U8 R4, desc[UR6][R20.64+0x2] ;  /* 0x0000020614048981 */ /* 0x000122000c1e1100 */
[----:B------:R-:W-:-:S05]  /*09b0*/  @!P1 IADD3.X R19, PT, PT, R6, R19, R16, P2, P3 ;  /* 0x0000001306139210 */ /* 0x000fca00017e6410 */
[----:B------:R-:W5:Y:S04]  /*09c0*/  @!P1 LDG.E.U8 R8, desc[UR6][R18.64+0x1] ;  /* 0x0000010612089981 */ /* 0x000f68000c1e1100 */
[----:B------:R-:W5:Y:S04]  /*09d0*/  @!P1 LDG.E.U8 R10, desc[UR6][R18.64+0x2] ;  /* 0x00000206120a9981 */ /* 0x000f68000c1e1100 */
[----:B------:R1:W5:Y:S01]  /*09e0*/  @!P1 LDG.E.U8 R6, desc[UR6][R18.64] ;  /* 0x0000000612069981 */ /* 0x000362000c1e1100 */
[----:B------:R-:W-:-:S05]  /*09f0*/  VIADD R15, R29, 0x2 ;  /* 0x000000021d0f7836 */ /* 0x000fca0000000000 */
[C---:B------:R-:W-:Y:S02]  /*0a00*/  ISETP.GE.OR P3, PT, R15.reuse, UR11, P5 ;  /* 0x0000000b0f007c0c */ /* 0x040fe4000af66670 */
[----:B------:R-:W-:-:S04]  /*0a10*/  LOP3.LUT R15, R15, R14, RZ, 0xfc, !PT ;  /* 0x0000000e0f0f7212 */ /* 0x000fc800078efcff */
[----:B------:R-:W-:Y:S01]  /*0a20*/  ISETP.LT.OR P3, PT, R15, RZ, P3 ;  /* 0x000000ff0f00720c */ /* 0x000fe20001f61670 */
[----:B------:R-:W-:Y:S01]  /*0a30*/  VIADD R15, R29, 0x3 ;  /* 0x000000031d0f7836 */ /* 0x000fe20000000000 */
[----:B------:R-:W-:-:S04]  /*0a40*/  @!P0 LOP3.LUT R12, R27, 0xff, RZ, 0xc0, !PT ;  /* 0x000000ff1b0c8812 */ /* 0x000fc800078ec0ff */
[C---:B------:R-:W-:Y:S02]  /*0a50*/  ISETP.GE.OR P2, PT, R15.reuse, UR11, P5 ;  /* 0x0000000b0f007c0c */ /* 0x040fe4000af46670 */
[----:B------:R-:W-:-:S05]  /*0a60*/  LOP3.LUT R15, R15, R14, RZ, 0xfc, !PT ;  /* 0x0000000e0f0f7212 */ /* 0x000fca00078efcff */
[----:B0-----:R-:W0:Y:S01]  /*0a70*/  @!P3 LDC.64 R20, c[0x0][0x380] ;  /* 0x0000e000ff14bb82 */ /* 0x001e220000000a00 */
[----:B------:R-:W-:-:S13]  /*0a80*/  ISETP.LT.OR P2, PT, R15, RZ, P2 ;  /* 0x000000ff0f00720c */ /* 0x000fda0001741670 */
[----:B-1----:R-:W1:Y:S01]  /*0a90*/  @!P2 LDC.64 R18, c[0x0][0x380] ;  /* 0x0000e000ff12ab82 */ /* 0x002e620000000a00 */
[----:B--2---:R-:W-:Y:S02]  /*0aa0*/  @!P0 VIMNMX.U16x2 R12, PT, PT, R12, R0, PT ;  /* 0x000000000c0c8248 */ /* 0x004fe40003fe0200 */
[----:B------:R-:W-:-:S04]  /*0ab0*/  @!P0 LOP3.LUT R0, R26, 0xff, RZ, 0xc0, !PT ;  /* 0x000000ff1a008812 */ /* 0x000fc800078ec0ff */
[----:B---3--:R-:W-:Y:S02]  /*0ac0*/  @!P0 VIMNMX.U16x2 R2, PT, PT, R0, R2, PT ;  /* 0x0000000200028248 */ /* 0x008fe40003fe0200 */
[----:B------:R-:W-:Y:S02]  /*0ad0*/  @!P0 LOP3.LUT R0, R25, 0xff, RZ, 0xc0, !PT ;  /* 0x000000ff19008812 */ /* 0x000fe400078ec0ff */
[----:B------:R-:W-:Y:S02]  /*0ae0*/  @!P0 PRMT R26, R2, 0x7610, R26 ;  /* 0x00007610021a8816 */ /* 0x000fe4000000001a */
[----:B----4-:R-:W-:Y:S02]  /*0af0*/  @!P0 VIMNMX.U16x2 R4, PT, PT, R0, R4, PT ;  /* 0x0000000400048248 */ /* 0x010fe40003fe0200 */
[----:B------:R-:W-:Y:S02]  /*0b00*/  @!P1 LOP3.LUT R0, R26, 0xff, RZ, 0xc0, !PT ;  /* 0x000000ff1a009812 */ /* 0x000fe400078ec0ff */
[----:B------:R-:W-:-:S02]  /*0b10*/  @!P0 PRMT R27, R12, 0x7610, R27 ;  /* 0x000076100c1b8816 */ /* 0x000fc4000000001b */
[----:B-----5:R-:W-:Y:S02]  /*0b20*/  @!P1 VIMNMX.U16x2 R15, PT, PT, R0, R8, PT ;  /* 0x00000008000f9248 */ /* 0x020fe40003fe0200 */
[----:B------:R-:W-:Y:S02]  /*0b30*/  @!P0 PRMT R25, R4, 0x7610, R25 ;  /* 0x0000761004198816 */ /* 0x000fe40000000019 */
[----:B------:R-:W-:Y:S02]  /*0b40*/  @!P3 SHF.R.S32.HI R0, RZ, 0x1f, R28 ;  /* 0x0000001fff00b819 */ /* 0x000fe4000001141c */
[----:B0-----:R-:W-:-:S04]  /*0b50*/  @!P3 IADD3 R30, P0, P6, R28, R20, R13 ;  /* 0x000000141c1eb210 */ /* 0x001fc80007e1e00d */
[----:B------:R-:W-:Y:S02]  /*0b60*/  @!P3 IADD3.X R31, PT, PT, R0, R21, R16, P0, P6 ;  /* 0x00000015001fb210 */ /* 0x000fe400007ec410 */
[----:B------:R-:W-:Y:S02]  /*0b70*/  @!P1 LOP3.LUT R0, R25, 0xff, RZ, 0xc0, !PT ;  /* 0x000000ff19009812 */ /* 0x000fe400078ec0ff */
[----:B------:R-:W-:Y:S01]  /*0b80*/  @!P1 LOP3.LUT R12, R27, 0xff, RZ, 0xc0, !PT ;  /* 0x000000ff1b0c9812 */ /* 0x000fe200078ec0ff */
[----:B------:R-:W2:Y:S01]  /*0b90*/  @!P3 LDG.E.U8 R8, desc[UR6][R30.64+0x1] ;  /* 0x000001061e08b981 */ /* 0x000ea2000c1e1100 */
[----:B------:R-:W-:Y:S01]  /*0ba0*/  @!P1 VIMNMX.U16x2 R20, PT, PT, R0, R10, PT ;  /* 0x0000000a00149248 */ /* 0x000fe20003fe0200 */
[----:B------:R-:W-:Y:S02]  /*0bb0*/  @!P2 VIADD R0, R28, 0x3 ;  /* 0x000000031c00a836 */ /* 0x000fe40000000000 */
[----:B------:R-:W3:Y:S01]  /*0bc0*/  @!P3 LDG.E.U8 R10, desc[UR6][R30.64] ;  /* 0x000000061e0ab981 */ /* 0x000ee2000c1e1100 */
[----:B------:R-:W-:-:S03]  /*0bd0*/  @!P1 VIMNMX.U16x2 R12, PT, PT, R12, R6, PT ;  /* 0x000000060c0c9248 */ /* 0x000fc60003fe0200 */
[----:B------:R-:W4:Y:S01]  /*0be0*/  @!P3 LDG.E.U8 R6, desc[UR6][R30.64+0x2] ;  /* 0x000002061e06b981 */ /* 0x000f22000c1e1100 */
[----:B-1----:R-:W-:Y:S02]  /*0bf0*/  @!P2 IADD3 R18, P0, P6, R0, R18, R13 ;  /* 0x000000120012a210 */ /* 0x002fe40007e1e00d */
[----:B------:R-:W-:-:S04]  /*0c00*/  @!P2 SHF.R.S32.HI R0, RZ, 0x1f, R0 ;  /* 0x0000001fff00a819 */ /* 0x000fc80000011400 */
[----:B------:R-:W-:-:S05]  /*0c10*/  @!P2 IADD3.X R19, PT, PT, R0, R19, R16, P0, P6 ;  /* 0x000000130013a210 */ /* 0x000fca00007ec410 */
[----:B------:R-:W5:Y:S04]  /*0c20*/  @!P2 LDG.E.U8 R4, desc[UR6][R18.64] ;  /* 0x000000061204a981 */ /* 0x000f68000c1e1100 */
[----:B------:R-:W5:Y:S04]  /*0c30*/  @!P2 LDG.E.U8 R0, desc[UR6][R18.64+0x1] ;  /* 0x000001061200a981 */ /* 0x000f68000c1e1100 */
[----:B------:R-:W5:Y:S01]  /*0c40*/  @!P2 LDG.E.U8 R2, desc[UR6][R18.64+0x2] ;  /* 0x000002061202a981 */ /* 0x000f62000c1e1100 */
[----:B------:R-:W-:Y:S02]  /*0c50*/  @!P1 PRMT R27, R12, 0x7610, R27 ;  /* 0x000076100c1b9816 */ /* 0x000fe4000000001b */
[----:B------:R-:W-:-:S02]  /*0c60*/  @!P1 PRMT R26, R15, 0x7610, R26 ;  /* 0x000076100f1a9816 */ /* 0x000fc4000000001a */
[----:B------:R-:W-:Y:S02]  /*0c70*/  @!P3 LOP3.LUT R12, R27, 0xff, RZ, 0xc0, !PT ;  /* 0x000000ff1b0cb812 */ /* 0x000fe400078ec0ff */
[----:B------:R-:W-:Y:S01]  /*0c80*/  @!P1 PRMT R25, R20, 0x7610, R25 ;  /* 0x0000761014199816 */ /* 0x000fe20000000019 */
[----:B------:R-:W-:-:S05]  /*0c90*/  VIADD R29, R29, 0x4 ;  /* 0x000000041d1d7836 */ /* 0x000fca0000000000 */
[----:B------:R-:W-:Y:S01]  /*0ca0*/  ISETP.GE.AND P0, PT, R29, R22, PT ;  /* 0x000000161d00720c */ /* 0x000fe20003f06270 */
[----:B------:R-:W-:Y:S01]  /*0cb0*/  VIADD R28, R28, 0xc ;  /* 0x0000000c1c1c7836 */ /* 0x000fe20000000000 */
[----:B---3--:R-:W-:Y:S02]  /*0cc0*/  @!P3 VIMNMX.U16x2 R15, PT, PT, R12, R10, PT ;  /* 0x0000000a0c0fb248 */ /* 0x008fe40003fe0200 */
[----:B------:R-:W-:Y:S02]  /*0cd0*/  @!P3 LOP3.LUT R10, R26, 0xff, RZ, 0xc0, !PT ;  /* 0x000000ff1a0ab812 */ /* 0x000fe400078ec0ff */
[----:B------:R-:W-:Y:S02]  /*0ce0*/  @!P3 LOP3.LUT R12, R25, 0xff, RZ, 0xc0, !PT ;  /* 0x000000ff190cb812 */ /* 0x000fe400078ec0ff */
[----:B--2---:R-:W-:Y:S02]  /*0cf0*/  @!P3 VIMNMX.U16x2 R8, PT, PT, R10, R8, PT ;  /* 0x000000080a08b248 */ /* 0x004fe40003fe0200 */
[----:B----4-:R-:W-:-:S02]  /*0d00*/  @!P3 VIMNMX.U16x2 R6, PT, PT, R12, R6, PT ;  /* 0x000000060c06b248 */ /* 0x010fc40003fe0200 */
[----:B------:R-:W-:Y:S02]  /*0d10*/  @!P3 PRMT R27, R15, 0x7610, R27 ;  /* 0x000076100f1bb816 */ /* 0x000fe4000000001b */
[----:B------:R-:W-:Y:S02]  /*0d20*/  @!P3 PRMT R26, R8, 0x7610, R26 ;  /* 0x00007610081ab816 */ /* 0x000fe4000000001a */
[----:B------:R-:W-:Y:S02]  /*0d30*/  @!P3 PRMT R25, R6, 0x7610, R25 ;  /* 0x000076100619b816 */ /* 0x000fe40000000019 */
[----:B------:R-:W-:Y:S02]  /*0d40*/  @!P2 LOP3.LUT R6, R27, 0xff, RZ, 0xc0, !PT ;  /* 0x000000ff1b06a812 */ /* 0x000fe400078ec0ff */
[----:B------:R-:W-:Y:S02]  /*0d50*/  @!P2 LOP3.LUT R8, R26, 0xff, RZ, 0xc0, !PT ;  /* 0x000000ff1a08a812 */ /* 0x000fe400078ec0ff */
[----:B------:R-:W-:-:S02]  /*0d60*/  @!P2 LOP3.LUT R10, R25, 0xff, RZ, 0xc0, !PT ;  /* 0x000000ff190aa812 */ /* 0x000fc400078ec0ff */
[----:B-----5:R-:W-:Y:S02]  /*0d70*/  @!P2 VIMNMX.U16x2 R4, PT, PT, R6, R4, PT ;  /* 0x000000040604a248 */ /* 0x020fe40003fe0200 */
[----:B------:R-:W-:Y:S02]  /*0d80*/  @!P2 VIMNMX.U16x2 R0, PT, PT, R8, R0, PT ;  /* 0x000000000800a248 */ /* 0x000fe40003fe0200 */
[----:B------:R-:W-:Y:S02]  /*0d90*/  @!P2 VIMNMX.U16x2 R2, PT, PT, R10, R2, PT ;  /* 0x000000020a02a248 */ /* 0x000fe40003fe0200 */
[----:B------:R-:W-:Y:S02]  /*0da0*/  @!P2 PRMT R27, R4, 0x7610, R27 ;  /* 0x00007610041ba816 */ /* 0x000fe4000000001b */
[----:B------:R-:W-:Y:S02]  /*0db0*/  @!P2 PRMT R26, R0, 0x7610, R26 ;  /* 0x00007610001aa816 */ /* 0x000fe4000000001a */
[----:B------:R-:W-:Y:S01]  /*0dc0*/  @!P2 PRMT R25, R2, 0x7610, R25 ;  /* 0x000076100219a816 */ /* 0x000fe20000000019 */
[----:B------:R-:W-:Y:S06]  /*0dd0*/  @!P0 BRA `(.L_x_59) ;  /* 0xfffffff800a88947 */ /* 0x000fec000383ffff */
.L_x_58:
[----:B------:R-:W-:Y:S05]  /*0de0*/  BSYNC.RECONVERGENT B0 ;  /* 0x0000000000007941 */ /* 0x000fea0003800200 */
.L_x_57:
[----:B------:R-:W-:-:S05]  /*0df0*/  VIADD R14, R14, 0x1 ;  /* 0x000000010e0e7836 */ /* 0x000fca0000000000 */
[----:B------:R-:W-:-:S13]  /*0e00*/  ISETP.GE.AND P0, PT, R14, R5, PT ;  /* 0x000000050e00720c */ /* 0x000fda0003f06270 */
[----:B------:R-:W-:Y:S05]  /*0e10*/  @!P0 BRA `(.L_x_60) ;  /* 0xfffffff400208947 */ /* 0x000fea000383ffff */
[----:B------:R-:W-:Y:S05]  /*0e20*/  BSYNC.RECONVERGENT B1 ;  /* 0x0000000000017941 */ /* 0x000fea0003800200 */
.L_x_50:
[----:B------:R-:W0:Y:S01]  /*0e30*/  LDCU UR5, c[0x0][0x398] ;  /* 0x00007300ff0577ac */ /* 0x000e220008000800 */
[----:B------:R-:W-:Y:S01]  /*0e40*/  IMAD R2, R24, 0x3, RZ ;  /* 0x0000000318027824 */ /* 0x000fe200078e02ff */
        /* <DEDUP_REMOVED lines=8> */
[----:B------:R-:W-:Y:S01]  /*0ed0*/  STG.E.U8 desc[UR6][R2.64+0x2], R25 ;  /* 0x0000021902007986 */ /* 0x000fe2000c101106 */
[----:B------:R-:W-:Y:S05]  /*0ee0*/  EXIT ;  /* 0x000000000000794d */ /* 0x000fea0003800000 */
.L_x_61:
        /* <DEDUP_REMOVED lines=9> */
.L_x_152:


//--------------------- .text._Z32nppiFilterMin_8u_C1R_kernel_implPKhiPhiiiiiii --------------------------
	.section	.text._Z32nppiFilterMin_8u_C1R_kernel_implPKhiPhiiiiiii,"ax",@progbits
	.align	128
        .global         _Z32nppiFilterMin_8u_C1R_kernel_implPKhiPhiiiiiii
        .type           _Z32nppiFilterMin_8u_C1R_kernel_implPKhiPhiiiiiii,@function
        .size           _Z32nppiFilterMin_8u_C1R_kernel_implPKhiPhiiiiiii,(.L_x_153 - _Z32nppiFilterMin_8u_C1R_kernel_implPKhiPhiiiiiii)
        .other          _Z32nppiFilterMin_8u_C1R_kernel_implPKhiPhiiiiiii,@"STO_CUDA_ENTRY STV_DEFAULT"
_Z32nppiFilterMin_8u_C1R_kernel_implPKhiPhiiiiiii:
.text._Z32nppiFilterMin_8u_C1R_kernel_implPKhiPhiiiiiii:
        /* <DEDUP_REMOVED lines=27> */
[C---:B------:R-:W-:Y:S01]  /*01b0*/  VIADD R0, R5.reuse, 0x1 ;  /* 0x0000000105007836 */ /* 0x040fe20000000000 */
[----:B------:R-:W1:Y:S04]  /*01c0*/  LDCU UR12, c[0x0][0x39c] ;  /* 0x00007380ff0c77ac */ /* 0x000e680008000800 */
[----:B------:R-:W-:Y:S01]  /*01d0*/  VIADDMNMX R0, R5, UR10, R0, !PT ;  /* 0x0000000a05007c46 */ /* 0x000fe2000f800100 */
[----:B------:R-:W2:Y:S04]  /*01e0*/  LDCU.64 UR10, c[0x0][0x380] ;  /* 0x00007000ff0a77ac */ /* 0x000ea80008000a00 */
[----:B------:R-:W-:-:S04]  /*01f0*/  VIADD R0, R0, UR9 ;  /* 0x0000000900007c36 */ /* 0x000fc80008000000 */
[----:B------:R-:W-:Y:S01]  /*0200*/  IMAD.IADD R7, R0, 0x1, -R17 ;  /* 0x0000000100077824 */ /* 0x000fe200078e0a11 */
[----:B------:R-:W-:Y:S01]  /*0210*/  IADD3 R0, PT, PT, R11, UR4, -R0 ;  /* 0x000000040b007c10 */ /* 0x000fe2000fffe800 */
[----:B0-----:R-:W-:-:S03]  /*0220*/  VIADD R10, R16, -UR5 ;  /* 0x80000005100a7c36 */ /* 0x001fc60008000000 */
[C---:B------:R-:W-:Y:S01]  /*0230*/  LOP3.LUT R9, R7.reuse, 0x7, RZ, 0xc0, !PT ;  /* 0x0000000707097812 */ /* 0x040fe200078ec0ff */
[----:B------:R-:W-:Y:S01]  /*0240*/  VIADD R11, R10, UR8 ;  /* 0x000000080a0b7c36 */ /* 0x000fe20008000000 */
[----:B------:R-:W-:Y:S02]  /*0250*/  LOP3.LUT R13, R7, 0xfffffff8, RZ, 0xc0, !PT ;  /* 0xfffffff8070d7812 */ /* 0x000fe400078ec0ff */
[----:B------:R-:W-:Y:S01]  /*0260*/  ISETP.GT.U32.AND P4, PT, R0, -0x8, PT ;  /* 0xfffffff80000780c */ /* 0x000fe20003f84070 */
[----:B------:R-:W-:Y:S01]  /*0270*/  VIADD R2, R9, 0xffffffff ;  /* 0xffffffff09027836 */ /* 0x000fe20000000000 */
[----:B------:R-:W-:Y:S01]  /*0280*/  LOP3.LUT R12, R7, 0x3, RZ, 0xc0, !PT ;  /* 0x00000003070c7812 */ /* 0x000fe200078ec0ff */
[----:B------:R-:W-:-:S03]  /*0290*/  IMAD.MOV R13, RZ, RZ, -R13 ;  /* 0x000000ffff0d7224 */ /* 0x000fc600078e0a0d */
[----:B-12---:R-:W-:-:S13]  /*02a0*/  ISETP.GE.U32.AND P5, PT, R2, 0x3, PT ;  /* 0x000000030200780c */ /* 0x006fda0003fa6070 */
.L_x_72:
[----:B------:R-:W0:Y:S01]  /*02b0*/  LDCU UR5, c[0x0][0x388] ;  /* 0x00007100ff0577ac */ /* 0x000e220008000800 */
[----:B------:R-:W-:Y:S01]  /*02c0*/  BSSY.RECONVERGENT B1, `(.L_x_63) ;  /* 0x0000052000017945 */ /* 0x000fe20003800200 */
[----:B------:R-:W-:Y:S02]  /*02d0*/  IMAD.MOV.U32 R21, RZ, RZ, R5 ;  /* 0x000000ffff157224 */ /* 0x000fe400078e0005 */
[----:B0-----:R-:W-:-:S05]  /*02e0*/  IMAD R14, R10, UR5, RZ ;  /* 0x000000050a0e7c24 */ /* 0x001fca000f8e02ff */
[----:B------:R-:W-:Y:S01]  /*02f0*/  SHF.R.S32.HI R15, RZ, 0x1f, R14 ;  /* 0x0000001fff0f7819 */ /* 0x000fe2000001140e */
[----:B------:R-:W-:Y:S06]  /*0300*/  @P4 BRA `(.L_x_64) ;  /* 0x0000000400344947 */ /* 0x000fec0003800000 */
[----:B------:R-:W0:Y:S01]  /*0310*/  LDCU UR5, c[0x0][0x3a0] ;  /* 0x00007400ff0577ac */ /* 0x000e220008000800 */
[----:B------:R-:W-:Y:S01]  /*0320*/  BSSY.RECONVERGENT B2, `(.L_x_64) ;  /* 0x000004b000027945 */ /* 0x000fe20003800200 */
[----:B------:R-:W-:Y:S02]  /*0330*/  IMAD.MOV.U32 R18, RZ, RZ, R13 ;  /* 0x000000ffff127224 */ /* 0x000fe400078e000d */
[----:B------:R-:W-:Y:S01]  /*0340*/  IMAD.MOV.U32 R19, RZ, RZ, R5 ;  /* 0x000000ffff137224 */ /* 0x000fe200078e0005 */
[----:B0-----:R-:W-:-:S13]  /*0350*/  ISETP.GE.AND P6, PT, R10, UR5, PT ;  /* 0x000000050a007c0c */ /* 0x001fda000bfc6270 */
.L_x_65:
[C---:B------:R-:W-:Y:S01]  /*0360*/  ISETP.GE.OR P2, PT, R19.reuse, UR12, P6 ;  /* 0x0000000c13007c0c */ /* 0x040fe2000b746670 */
[C---:B------:R-:W-:Y:S01]  /*0370*/  VIADD R23, R19.reuse, 0x1 ;  /* 0x0000000113177836 */ /* 0x040fe20000000000 */
[C---:B------:R-:W-:Y:S02]  /*0380*/  LOP3.LUT R2, R19.reuse, R10, RZ, 0xfc, !PT ;  /* 0x0000000a13027212 */ /* 0x040fe400078efcff */
[----:B------:R-:W-:Y:S02]  /*0390*/  SHF.R.S32.HI R0, RZ, 0x1f, R19 ;  /* 0x0000001fff007819 */ /* 0x000fe40000011413 */
[----:B------:R-:W-:Y:S02]  /*03a0*/  ISETP.LT.OR P2, PT, R2, RZ, P2 ;  /* 0x000000ff0200720c */ /* 0x000fe40001741670 */
[----:B------:R-:W-:Y:S02]  /*03b0*/  IADD3 R20, P0, P1, R19, UR10, R14 ;  /* 0x0000000a13147c10 */ /* 0x000fe4000f91e00e */
[----:B------:R-:W-:-:S02]  /*03c0*/  ISETP.GE.OR P3, PT, R23, UR12, P6 ;  /* 0x0000000c17007c0c */ /* 0x000fc4000b766670 */
[----:B------:R-:W-:Y:S02]  /*03d0*/  IADD3.X R21, PT, PT, R0, UR11, R15, P0, P1 ;  /* 0x0000000b00157c10 */ /* 0x000fe400087e240f */
[----:B------:R-:W-:-:S04]  /*03e0*/  LOP3.LUT R23, R23, R10, RZ, 0xfc, !PT ;  /* 0x0000000a17177212 */ /* 0x000fc800078efcff */
[----:B------:R-:W-:Y:S01]  /*03f0*/  ISETP.LT.OR P3, PT, R23, RZ, P3 ;  /* 0x000000ff1700720c */ /* 0x000fe20001f61670 */
[----:B------:R-:W2:Y:S01]  /*0400*/  @!P2 LDG.E.U8 R4, desc[UR6][R20.64] ;  /* 0x000000061404a981 */ /* 0x000ea2000c1e1100 */
[----:B------:R-:W-:-:S05]  /*0410*/  VIADD R23, R19, 0x2 ;  /* 0x0000000213177836 */ /* 0x000fca0000000000 */
[C---:B------:R-:W-:Y:S02]  /*0420*/  ISETP.GE.OR P0, PT, R23.reuse, UR12, P6 ;  /* 0x0000000c17007c0c */ /* 0x040fe4000b706670 */
[----:B------:R-:W-:-:S04]  /*0430*/  LOP3.LUT R23, R23, R10, RZ, 0xfc, !PT ;  /* 0x0000000a17177212 */ /* 0x000fc800078efcff */
[----:B------:R-:W-:Y:S01]  /*0440*/  ISETP.LT.OR P0, PT, R23, RZ, P0 ;  /* 0x000000ff1700720c */ /* 0x000fe20000701670 */
[----:B------:R-:W3:Y:S01]  /*0450*/  @!P3 LDG.E.U8 R6, desc[UR6][R20.64+0x1] ;  /* 0x000001061406b981 */ /* 0x000ee2000c1e1100 */
[----:B------:R-:W-:-:S05]  /*0460*/  VIADD R23, R19, 0x3 ;  /* 0x0000000313177836 */ /* 0x000fca0000000000 */
[C---:B------:R-:W-:Y:S02]  /*0470*/  ISETP.GE.OR P1, PT, R23.reuse, UR12, P6 ;  /* 0x0000000c17007c0c */ /* 0x040fe4000b726670 */
[----:B------:R-:W-:-:S04]  /*0480*/  LOP3.LUT R23, R23, R10, RZ, 0xfc, !PT ;  /* 0x0000000a17177212 */ /* 0x000fc800078efcff */
[----:B------:R-:W4:Y:S01]  /*0490*/  @!P0 LDG.E.U8 R2, desc[UR6][R20.64+0x2] ;  /* 0x0000020614028981 */ /* 0x000f22000c1e1100 */
[----:B------:R-:W-:-:S13]  /*04a0*/  ISETP.LT.OR P1, PT, R23, RZ, P1 ;  /* 0x000000ff1700720c */ /* 0x000fda0000f21670 */
[----:B------:R-:W5:Y:S01]  /*04b0*/  @!P1 LDG.E.U8 R0, desc[UR6][R20.64+0x3] ;  /* 0x0000030614009981 */ /* 0x000f62000c1e1100 */
[----:B------:R-:W-:Y:S01]  /*04c0*/  @!P2 LOP3.LUT R8, R3, 0xff, RZ, 0xc0, !PT ;  /* 0x000000ff0308a812 */ /* 0x000fe200078ec0ff */
[----:B------:R-:W-:-:S03]  /*04d0*/  VIADD R23, R19, 0x4 ;  /* 0x0000000413177836 */ /* 0x000fc60000000000 */
[----:B--2---:R-:W-:-:S04]  /*04e0*/  @!P2 VIMNMX.U16x2 R4, PT, PT, R8, R4, PT ;  /* 0x000000040804a248 */ /* 0x004fc80003fe0200 */
[----:B------:R-:W-:Y:S02]  /*04f0*/  @!P2 PRMT R3, R4, 0x7610, R3 ;  /* 0x000076100403a816 */ /* 0x000fe40000000003 */
[C---:B------:R-:W-:Y:S02]  /*0500*/  ISETP.GE.OR P2, PT, R23.reuse, UR12, P6 ;  /* 0x0000000c17007c0c */ /* 0x040fe4000b746670 */
[----:B------:R-:W-:Y:S02]  /*0510*/  LOP3.LUT R23, R23, R10, RZ, 0xfc, !PT ;  /* 0x0000000a17177212 */ /* 0x000fe400078efcff */
[----:B------:R-:W-:Y:S02]  /*0520*/  @!P3 LOP3.LUT R4, R3, 0xff, RZ, 0xc0, !PT ;  /* 0x000000ff0304b812 */ /* 0x000fe400078ec0ff */
[----:B------:R-:W-:Y:S01]  /*0530*/  ISETP.LT.OR P2, PT, R23, RZ, P2 ;  /* 0x000000ff1700720c */ /* 0x000fe20001741670 */
[----:B------:R-:W-:Y:S01]  /*0540*/  VIADD R23, R19, 0x5 ;  /* 0x0000000513177836 */ /* 0x000fe20000000000 */
[----:B---3--:R-:W-:-:S04]  /*0550*/  @!P3 VIMNMX.U16x2 R4, PT, PT, R4, R6, PT ;  /* 0x000000060404b248 */ /* 0x008fc80003fe0200 */
[----:B------:R-:W-:Y:S02]  /*0560*/  @!P3 PRMT R3, R4, 0x7610, R3 ;  /* 0x000076100403b816 */ /* 0x000fe40000000003 */
[C---:B------:R-:W-:Y:S02]  /*0570*/  ISETP.GE.OR P3, PT, R23.reuse, UR12, P6 ;  /* 0x0000000c17007c0c */ /* 0x040fe4000b766670 */
[----:B------:R-:W-:Y:S02]  /*0580*/  LOP3.LUT R23, R23, R10, RZ, 0xfc, !PT ;  /* 0x0000000a17177212 */ /* 0x000fe400078efcff */
[----:B------:R-:W-:Y:S01]  /*0590*/  @!P0 LOP3.LUT R6, R3, 0xff, RZ, 0xc0, !PT ;  /* 0x000000ff03068812 */ /* 0x000fe200078ec0ff */
[----:B------:R-:W2:Y:S01]  /*05a0*/  @!P2 LDG.E.U8 R4, desc[UR6][R20.64+0x4] ;  /* 0x000004061404a981 */ /* 0x000ea2000c1e1100 */
[----:B------:R-:W-:Y:S01]  /*05b0*/  ISETP.LT.OR P3, PT, R23, RZ, P3 ;  /* 0x000000ff1700720c */ /* 0x000fe20001f61670 */
[----:B------:R-:W-:Y:S01]  /*05c0*/  VIADD R23, R19, 0x6 ;  /* 0x0000000613177836 */ /* 0x000fe20000000000 */
[----:B----4-:R-:W-:-:S04]  /*05d0*/  @!P0 VIMNMX.U16x2 R2, PT, PT, R6, R2, PT ;  /* 0x0000000206028248 */ /* 0x010fc80003fe0200 */
[----:B------:R-:W-:Y:S02]  /*05e0*/  @!P0 PRMT R3, R2, 0x7610, R3 ;  /* 0x0000761002038816 */ /* 0x000fe40000000003 */
[C---:B------:R-:W-:Y:S02]  /*05f0*/  ISETP.GE.OR P0, PT, R23.reuse, UR12, P6 ;  /* 0x0000000c17007c0c */ /* 0x040fe4000b706670 */
[----:B------:R-:W-:Y:S02]  /*0600*/  LOP3.LUT R23, R23, R10, RZ, 0xfc, !PT ;  /* 0x0000000a17177212 */ /* 0x000fe400078efcff */
[----:B------:R-:W-:Y:S01]  /*0610*/  @!P1 LOP3.LUT R6, R3, 0xff, RZ, 0xc0, !PT ;  /* 0x000000ff03069812 */ /* 0x000fe200078ec0ff */
[----:B------:R-:W3:Y:S01]  /*0620*/  @!P3 LDG.E.U8 R2, desc[UR6][R20.64+0x5] ;  /* 0x000005061402b981 */ /* 0x000ee2000c1e1100 */
[----:B------:R-:W-:Y:S01]  /*0630*/  ISETP.LT.OR P0, PT, R23, RZ, P0 ;  /* 0x000000ff1700720c */ /* 0x000fe20000701670 */
[----:B------:R-:W-:Y:S01]  /*0640*/  VIADD R23, R19, 0x7 ;  /* 0x0000000713177836 */ /* 0x000fe20000000000 */
[----:B-----5:R-:W-:-:S04]  /*0650*/  @!P1 VIMNMX.U16x2 R0, PT, PT, R6, R0, PT ;  /* 0x0000000006009248 */ /* 0x020fc80003fe0200 */
[----:B------:R-:W-:Y:S02]  /*0660*/  @!P1 PRMT R3, R0, 0x7610, R3 ;  /* 0x0000761000039816 */ /* 0x000fe40000000003 */
[C---:B------:R-:W-:Y:S02]  /*0670*/  ISETP.GE.OR P1, PT, R23.reuse, UR12, P6 ;  /* 0x0000000c17007c0c */ /* 0x040fe4000b726670 */
[----:B------:R-:W-:-:S03]  /*0680*/  LOP3.LUT R23, R23, R10, RZ, 0xfc, !PT ;  /* 0x0000000a17177212 */ /* 0x000fc600078efcff */
[----:B------:R-:W4:Y:S01]  /*0690*/  @!P0 LDG.E.U8 R0, desc[UR6][R20.64+0x6] ;  /* 0x0000060614008981 */ /* 0x000f22000c1e1100 */
[----:B------:R-:W-:-:S13]  /*06a0*/  ISETP.LT.OR P1, PT, R23, RZ, P1 ;  /* 0x000000ff1700720c */ /* 0x000fda0000f21670 */
[----:B------:R0:W5:Y:S01]  /*06b0*/  @!P1 LDG.E.U8 R6, desc[UR6][R20.64+0x7] ;  /* 0x0000070614069981 */ /* 0x000162000c1e1100 */
[----:B------:R-:W-:Y:S01]  /*06c0*/  @!P2 LOP3.LUT R8, R3, 0xff, RZ, 0xc0, !PT ;  /* 0x000000ff0308a812 */ /* 0x000fe200078ec0ff */
[----:B------:R-:W-:Y:S02]  /*06d0*/  VIADD R18, R18, 0x8 ;  /* 0x0000000812127836 */ /* 0x000fe40000000000 */
[----:B0-----:R-:W-:-:S04]  /*06e0*/  VIADD R21, R19, 0x8 ;  /* 0x0000000813157836 */ /* 0x001fc80000000000 */
[----:B------:R-:W-:Y:S01]  /*06f0*/  IMAD.MOV.U32 R19, RZ, RZ, R21 ;  /* 0x000000ffff137224 */ /* 0x000fe200078e0015 */
[----:B--2---:R-:W-:-:S04]  /*0700*/  @!P2 VIMNMX.U16x2 R4, PT, PT, R8, R4, PT ;  /* 0x000000040804a248 */ /* 0x004fc80003fe0200 */
[----:B------:R-:W-:-:S04]  /*0710*/  @!P2 PRMT R3, R4, 0x7610, R3 ;  /* 0x000076100403a816 */ /* 0x000fc80000000003 */
[----:B------:R-:W-:-:S04]  /*0720*/  @!P3 LOP3.LUT R4, R3, 0xff, RZ, 0xc0, !PT ;  /* 0x000000ff0304b812 */ /* 0x000fc800078ec0ff */
[----:B---3--:R-:W-:-:S04]  /*0730*/  @!P3 VIMNMX.U16x2 R2, PT, PT, R4, R2, PT ;  /* 0x000000020402b248 */ /* 0x008fc80003fe0200 */
[----:B------:R-:W-:-:S04]  /*0740*/  @!P3 PRMT R3, R2, 0x7610, R3 ;  /* 0x000076100203b816 */ /* 0x000fc80000000003 */
[----:B------:R-:W-:-:S04]  /*0750*/  @!P0 LOP3.LUT R2, R3, 0xff, RZ, 0xc0, !PT ;  /* 0x000000ff03028812 */ /* 0x000fc800078ec0ff */
[----:B----4-:R-:W-:-:S04]  /*0760*/  @!P0 VIMNMX.U16x2 R0, PT, PT, R2, R0, PT ;  /* 0x0000000002008248 */ /* 0x010fc80003fe0200 */
[----:B------:R-:W-:Y:S02]  /*0770*/  @!P0 PRMT R3, R0, 0x7610, R3 ;  /* 0x0000761000038816 */ /* 0x000fe40000000003 */
[----:B------:R-:W-:Y:S02]  /*0780*/  ISETP.NE.AND P0, PT, R18, RZ, PT ;  /* 0x000000ff1200720c */ /* 0x000fe40003f05270 */
[----:B------:R-:W-:-:S04]  /*0790*/  @!P1 LOP3.LUT R0, R3, 0xff, RZ, 0xc0, !PT ;  /* 0x000000ff03009812 */ /* 0x000fc800078ec0ff */
[----:B-----5:R-:W-:-:S04]  /*07a0*/  @!P1 VIMNMX.U16x2 R0, PT, PT, R0, R6, PT ;  /* 0x0000000600009248 */ /* 0x020fc80003fe0200 */
[----:B------:R-:W-:-:S03]  /*07b0*/  @!P1 PRMT R3, R0, 0x7610, R3 ;  /* 0x0000761000039816 */ /* 0x000fc60000000003 */
[----:B------:R-:W-:Y:S05]  /*07c0*/  @P0 BRA `(.L_x_65) ;  /* 0xfffffff800e40947 */ /* 0x000fea000383ffff */
[----:B------:R-:W-:Y:S05]  /*07d0*/  BSYNC.RECONVERGENT B2 ;  /* 0x0000000000027941 */ /* 0x000fea0003800200 */
.L_x_64:
[----:B------:R-:W-:Y:S05]  /*07e0*/  BSYNC.RECONVERGENT B1 ;  /* 0x0000000000017941 */ /* 0x000fea0003800200 */
.L_x_63:
[----:B------:R-:W-:Y:S01]  /*07f0*/  ISETP.NE.AND P0, PT, R9, RZ, PT ;  /* 0x000000ff0900720c */ /* 0x000fe20003f05270 */
[----:B------:R-:W-:-:S12]  /*0800*/  BSSY.RECONVERGENT B1, `(.L_x_66) ;  /* 0x000005a000017945 */ /* 0x000fd80003800200 */
[----:B------:R-:W-:Y:S05]  /*0810*/  @!P0 BRA `(.L_x_67) ;  /* 0x0000000400608947 */ /* 0x000fea0003800000 */
[----:B------:R-:W-:Y:S01]  /*0820*/  BSSY.RECONVERGENT B2, `(.L_x_68) ;  /* 0x000002a000027945 */ /* 0x000fe20003800200 */
[----:B------:R-:W-:-:S03]  /*0830*/  ISETP.NE.AND P6, PT, R12, RZ, PT ;  /* 0x000000ff0c00720c */ /* 0x000fc60003fc5270 */
[----:B------:R-:W-:Y:S10]  /*0840*/  @!P5 BRA `(.L_x_69) ;  /* 0x00000000009cd947 */ /* 0x000ff40003800000 */
[----:B------:R-:W0:Y:S01]  /*0850*/  LDCU UR5, c[0x0][0x3a0] ;  /* 0x00007400ff0577ac */ /* 0x000e220008000800 */
[C---:B------:R-:W-:Y:S01]  /*0860*/  LOP3.LUT R2, R21.reuse, R10, RZ, 0xfc, !PT ;  /* 0x0000000a15027212 */ /* 0x040fe200078efcff */
[----:B------:R-:W-:Y:S01]  /*0870*/  VIADD R23, R21, 0x1 ;  /* 0x0000000115177836 */ /* 0x000fe20000000000 */
[----:B------:R-:W-:Y:S01]  /*0880*/  SHF.R.S32.HI R0, RZ, 0x1f, R21 ;  /* 0x0000001fff007819 */ /* 0x000fe20000011415 */
[----:B------:R-:W1:Y:S01]  /*0890*/  LDCU UR8, c[0x0][0x39c] ;  /* 0x00007380ff0877ac */ /* 0x000e620008000800 */
[----:B------:R-:W2:Y:S01]  /*08a0*/  LDCU.64 UR14, c[0x0][0x380] ;  /* 0x00007000ff0e77ac */ /* 0x000ea20008000a00 */
[----:B0-----:R-:W-:-:S04]  /*08b0*/  ISETP.GE.AND P0, PT, R10, UR5, PT ;  /* 0x000000050a007c0c */ /* 0x001fc8000bf06270 */
[----:B-1----:R-:W-:-:S04]  /*08c0*/  ISETP.GE.OR P1, PT, R21, UR8, P0 ;  /* 0x0000000815007c0c */ /* 0x002fc80008726670 */
[----:B------:R-:W-:Y:S02]  /*08d0*/  ISETP.LT.OR P1, PT, R2, RZ, P1 ;  /* 0x000000ff0200720c */ /* 0x000fe40000f21670 */
[----:B--2---:R-:W-:-:S04]  /*08e0*/  IADD3 R18, P2, P3, R21, UR14, R14 ;  /* 0x0000000e15127c10 */ /* 0x004fc8000fb5e00e */
[----:B------:R-:W-:Y:S02]  /*08f0*/  IADD3.X R19, PT, PT, R0, UR15, R15, P2, P3 ;  /* 0x0000000f00137c10 */ /* 0x000fe400097e640f */
[C---:B------:R-:W-:Y:S02]  /*0900*/  ISETP.GE.OR P2, PT, R23.reuse, UR8, P0 ;  /* 0x0000000817007c0c */ /* 0x040fe40008746670 */
[----:B------:R-:W-:-:S03]  /*0910*/  LOP3.LUT R23, R23, R10, RZ, 0xfc, !PT ;  /* 0x0000000a17177212 */ /* 0x000fc600078efcff */
[----:B------:R-:W2:Y:S01]  /*0920*/  @!P1 LDG.E.U8 R0, desc[UR6][R18.64] ;  /* 0x0000000612009981 */ /* 0x000ea2000c1e1100 */
[----:B------:R-:W-:Y:S01]  /*0930*/  ISETP.LT.OR P2, PT, R23, RZ, P2 ;  /* 0x000000ff1700720c */ /* 0x000fe20001741670 */
        /* <DEDUP_REMOVED lines=8> */
[----:B------:R-:W-:Y:S01]  /*09c0*/  ISETP.LT.OR P0, PT, R23, RZ, P0 ;  /* 0x000000ff1700720c */ /* 0x000fe20000701670 */
[----:B------:R-:W4:-:S12]  /*09d0*/  @!P3 LDG.E.U8 R4, desc[UR6][R18.64+0x2] ;  /* 0x000002061204b981 */ /* 0x000f18000c1e1100 */
[----:B------:R-:W5:Y:S01]  /*09e0*/  @!P0 LDG.E.U8 R6, desc[UR6][R18.64+0x3] ;  /* 0x0000030612068981 */ /* 0x000f62000c1e1100 */
[----:B------:R-:W-:Y:S01]  /*09f0*/  @!P1 LOP3.LUT R8, R3, 0xff, RZ, 0xc0, !PT ;  /* 0x000000ff03089812 */ /* 0x000fe200078ec0ff */
[----:B------:R-:W-:-:S03]  /*0a00*/  VIADD R21, R21, 0x4 ;  /* 0x0000000415157836 */ /* 0x000fc60000000000 */
[----:B--2---:R-:W-:-:S04]  /*0a10*/  @!P1 VIMNMX.U16x2 R0, PT, PT, R8, R0, PT ;  /* 0x0000000008009248 */ /* 0x004fc80003fe0200 */
[----:B------:R-:W-:-:S04]  /*0a20*/  @!P1 PRMT R3, R0, 0x7610, R3 ;  /* 0x0000761000039816 */ /* 0x000fc80000000003 */
[----:B------:R-:W-:-:S04]  /*0a30*/  @!P2 LOP3.LUT R0, R3, 0xff, RZ, 0xc0, !PT ;  /* 0x000000ff0300a812 */ /* 0x000fc800078ec0ff */
[----:B---3--:R-:W-:-:S04]  /*0a40*/  @!P2 VIMNMX.U16x2 R0, PT, PT, R0, R2, PT ;  /* 0x000000020000a248 */ /* 0x008fc80003fe0200 */
[----:B------:R-:W-:-:S04]  /*0a50*/  @!P2 PRMT R3, R0, 0x7610, R3 ;  /* 0x000076100003a816 */ /* 0x000fc80000000003 */
[----:B------:R-:W-:-:S04]  /*0a60*/  @!P3 LOP3.LUT R0, R3, 0xff, RZ, 0xc0, !PT ;  /* 0x000000ff0300b812 */ /* 0x000fc800078ec0ff */
[----:B----4-:R-:W-:-:S04]  /*0a70*/  @!P3 VIMNMX.U16x2 R0, PT, PT, R0, R4, PT ;  /* 0x000000040000b248 */ /* 0x010fc80003fe0200 */
[----:B------:R-:W-:-:S04]  /*0a80*/  @!P3 PRMT R3, R0, 0x7610, R3 ;  /* 0x000076100003b816 */ /* 0x000fc80000000003 */
[----:B------:R-:W-:-:S04]  /*0a90*/  @!P0 LOP3.LUT R0, R3, 0xff, RZ, 0xc0, !PT ;  /* 0x000000ff03008812 */ /* 0x000fc800078ec0ff */
[----:B-----5:R-:W-:-:S04]  /*0aa0*/  @!P0 VIMNMX.U16x2 R0, PT, PT, R0, R6, PT ;  /* 0x0000000600008248 */ /* 0x020fc80003fe0200 */
[----:B------:R-:W-:-:S07]  /*0ab0*/  @!P0 PRMT R3, R0, 0x7610, R3 ;  /* 0x0000761000038816 */ /* 0x000fce0000000003 */
.L_x_69:
[----:B------:R-:W-:Y:S05]  /*0ac0*/  BSYNC.RECONVERGENT B2 ;  /* 0x0000000000027941 */ /* 0x000fea0003800200 */
.L_x_68:
[----:B------:R-:W-:Y:S05]  /*0ad0*/  @!P6 BRA `(.L_x_67) ;  /* 0x0000000000b0e947 */ /* 0x000fea0003800000 */
[----:B------:R-:W-:Y:S01]  /*0ae0*/  ISETP.NE.AND P0, PT, R12, 0x1, PT ;  /* 0x000000010c00780c */ /* 0x000fe20003f05270 */
[----:B------:R-:W-:Y:S01]  /*0af0*/  BSSY.RECONVERGENT B2, `(.L_x_70) ;  /* 0x000001a000027945 */ /* 0x000fe20003800200 */
[----:B------:R-:W-:-:S11]  /*0b00*/  LOP3.LUT P2, RZ, R7, 0x1, RZ, 0xc0, !PT ;  /* 0x0000000107ff7812 */ /* 0x000fd6000784c0ff */
[----:B------:R-:W-:Y:S05]  /*0b10*/  @!P0 BRA `(.L_x_71) ;  /* 0x00000000005c8947 */ /* 0x000fea0003800000 */
[----:B------:R-:W0:Y:S01]  /*0b20*/  LDCU UR5, c[0x0][0x3a0] ;  /* 0x00007400ff0577ac */ /* 0x000e220008000800 */
[C---:B------:R-:W-:Y:S01]  /*0b30*/  LOP3.LUT R2, R21.reuse, R10, RZ, 0xfc, !PT ;  /* 0x0000000a15027212 */ /* 0x040fe200078efcff */
[----:B------:R-:W-:Y:S01]  /*0b40*/  VIADD R23, R21, 0x1 ;  /* 0x0000000115177836 */ /* 0x000fe20000000000 */
[----:B------:R-:W-:Y:S01]  /*0b50*/  SHF.R.S32.HI R0, RZ, 0x1f, R21 ;  /* 0x0000001fff007819 */ /* 0x000fe20000011415 */
[----:B------:R-:W1:Y:S01]  /*0b60*/  LDCU UR8, c[0x0][0x39c] ;  /* 0x00007380ff0877ac */ /* 0x000e620008000800 */
[----:B------:R-:W2:Y:S01]  /*0b70*/  LDCU.64 UR14, c[0x0][0x380] ;  /* 0x00007000ff0e77ac */ /* 0x000ea20008000a00 */
[----:B0-----:R-:W-:-:S04]  /*0b80*/  ISETP.GE.AND P1, PT, R10, UR5, PT ;  /* 0x000000050a007c0c */ /* 0x001fc8000bf26270 */
[----:B-1----:R-:W-:Y:S02]  /*0b90*/  ISETP.GE.OR P0, PT, R21, UR8, P1 ;  /* 0x0000000815007c0c */ /* 0x002fe40008f06670 */
[----:B------:R-:W-:Y:S02]  /*0ba0*/  ISETP.GE.OR P1, PT, R23, UR8, P1 ;  /* 0x0000000817007c0c */ /* 0x000fe40008f26670 */
[----:B------:R-:W-:Y:S02]  /*0bb0*/  ISETP.LT.OR P0, PT, R2, RZ, P0 ;  /* 0x000000ff0200720c */ /* 0x000fe40000701670 */
[----:B--2---:R-:W-:Y:S02]  /*0bc0*/  IADD3 R18, P3, P6, R21, UR14, R14 ;  /* 0x0000000e15127c10 */ /* 0x004fe4000fe7e00e */
[----:B------:R-:W-:Y:S02]  /*0bd0*/  LOP3.LUT R23, R23, R10, RZ, 0xfc, !PT ;  /* 0x0000000a17177212 */ /* 0x000fe400078efcff */
[----:B------:R-:W-:-:S02]  /*0be0*/  IADD3.X R19, PT, PT, R0, UR15, R15, P3, P6 ;  /* 0x0000000f00137c10 */ /* 0x000fc40009fec40f */
[----:B------:R-:W-:-:S05]  /*0bf0*/  ISETP.LT.OR P1, PT, R23, RZ, P1 ;  /* 0x000000ff1700720c */ /* 0x000fca0000f21670 */
[----:B------:R-:W2:Y:S08]  /*0c00*/  @!P0 LDG.E.U8 R0, desc[UR6][R18.64] ;  /* 0x0000000612008981 */ /* 0x000eb0000c1e1100 */
[----:B------:R-:W3:Y:S01]  /*0c10*/  @!P1 LDG.E.U8 R2, desc[UR6][R18.64+0x1] ;  /* 0x0000010612029981 */ /* 0x000ee2000c1e1100 */
[----:B------:R-:W-:Y:S01]  /*0c20*/  @!P0 LOP3.LUT R4, R3, 0xff, RZ, 0xc0, !PT ;  /* 0x000000ff03048812 */ /* 0x000fe200078ec0ff */
[----:B------:R-:W-:-:S03]  /*0c30*/  VIADD R21, R21, 0x2 ;  /* 0x0000000215157836 */ /* 0x000fc60000000000 */
[----:B--2---:R-:W-:-:S04]  /*0c40*/  @!P0 VIMNMX.U16x2 R0, PT, PT, R4, R0, PT ;  /* 0x0000000004008248 */ /* 0x004fc80003fe0200 */
[----:B------:R-:W-:-:S04]  /*0c50*/  @!P0 PRMT R3, R0, 0x7610, R3 ;  /* 0x0000761000038816 */ /* 0x000fc80000000003 */
[----:B------:R-:W-:-:S04]  /*0c60*/  @!P1 LOP3.LUT R0, R3, 0xff, RZ, 0xc0, !PT ;  /* 0x000000ff03009812 */ /* 0x000fc800078ec0ff */
[----:B---3--:R-:W-:-:S04]  /*0c70*/  @!P1 VIMNMX.U16x2 R0, PT, PT, R0, R2, PT ;  /* 0x0000000200009248 */ /* 0x008fc80003fe0200 */
[----:B------:R-:W-:-:S07]  /*0c80*/  @!P1 PRMT R3, R0, 0x7610, R3 ;  /* 0x0000761000039816 */ /* 0x000fce0000000003 */
.L_x_71:
[----:B------:R-:W-:Y:S05]  /*0c90*/  BSYNC.RECONVERGENT B2 ;  /* 0x0000000000027941 */ /* 0x000fea0003800200 */
.L_x_70:
        /* <DEDUP_REMOVED lines=8> */
[----:B------:R-:W0:Y:S01]  /*0d20*/  LDCU.64 UR8, c[0x0][0x380] ;  /* 0x00007000ff0877ac */ /* 0x000e220008000a00 */
[----:B------:R-:W-:Y:S02]  /*0d30*/  SHF.R.S32.HI R0, RZ, 0x1f, R21 ;  /* 0x0000001fff007819 */ /* 0x000fe40000011415 */
[----:B0-----:R-:W-:-:S04]  /*0d40*/  IADD3 R14, P0, P1, R21, UR8, R14 ;  /* 0x00000008150e7c10 */ /* 0x001fc8000f91e00e */
[----:B------:R-:W-:-:S05]  /*0d50*/  IADD3.X R15, PT, PT, R0, UR9, R15, P0, P1 ;  /* 0x00000009000f7c10 */ /* 0x000fca00087e240f */
[----:B------:R-:W2:Y:S01]  /*0d60*/  LDG.E.U8 R14, desc[UR6][R14.64] ;  /* 0x000000060e0e7981 */ /* 0x000ea2000c1e1100 */
[----:B------:R-:W-:-:S04]  /*0d70*/  LOP3.LUT R0, R3, 0xff, RZ, 0xc0, !PT ;  /* 0x000000ff03007812 */ /* 0x000fc800078ec0ff */
[----:B--2---:R-:W-:-:S04]  /*0d80*/  VIMNMX.U16x2 R0, PT, PT, R0, R14, PT ;  /* 0x0000000e00007248 */ /* 0x004fc80003fe0200 */
[----:B------:R-:W-:-:S07]  /*0d90*/  PRMT R3, R0, 0x7610, R3 ;  /* 0x0000761000037816 */ /* 0x000fce0000000003 */
.L_x_67:
[----:B------:R-:W-:Y:S05]  /*0da0*/  BSYNC.RECONVERGENT B1 ;  /* 0x0000000000017941 */ /* 0x000fea0003800200 */
.L_x_66:
[----:B------:R-:W-:-:S05]  /*0db0*/  VIADD R10, R10, 0x1 ;  /* 0x000000010a0a7836 */ /* 0x000fca0000000000 */
[----:B------:R-:W-:-:S13]  /*0dc0*/  ISETP.GE.AND P0, PT, R10, R11, PT ;  /* 0x0000000b0a00720c */ /* 0x000fda0003f06270 */
[----:B------:R-:W-:Y:S05]  /*0dd0*/  @!P0 BRA `(.L_x_72) ;  /* 0xfffffff400348947 */ /* 0x000fea000383ffff */
[----:B------:R-:W-:Y:S05]  /*0de0*/  BSYNC.RECONVERGENT B0 ;  /* 0x0000000000007941 */ /* 0x000fea0003800200 */
.L_x_62:
[----:B------:R-:W0:Y:S01]  /*0df0*/  LDCU UR5, c[0x0][0x398] ;  /* 0x00007300ff0577ac */ /* 0x000e220008000800 */
[----:B------:R-:W-:Y:S01]  /*0e00*/  SHF.R.S32.HI R5, RZ, 0x1f, R17 ;  /* 0x0000001fff057819 */ /* 0x000fe20000011411 */
[----:B------:R-:W1:Y:S01]  /*0e10*/  LDCU.64 UR8, c[0x0][0x390] ;  /* 0x00007200ff0877ac */ /* 0x000e620008000a00 */
[----:B0-----:R-:W-:-:S05]  /*0e20*/  IMAD R16, R16, UR5, RZ ;  /* 0x0000000510107c24 */ /* 0x001fca000f8e02ff */
[----:B-1----:R-:W-:Y:S02]  /*0e30*/  IADD3 R4, P0, P1, R16, UR8, R17 ;  /* 0x0000000810047c10 */ /* 0x002fe4000f91e011 */
[----:B------:R-:W-:-:S04]  /*0e40*/  SHF.R.S32.HI R16, RZ, 0x1f, R16 ;  /* 0x0000001fff107819 */ /* 0x000fc80000011410 */
[----:B------:R-:W-:-:S05]  /*0e50*/  IADD3.X R5, PT, PT, R16, UR9, R5, P0, P1 ;  /* 0x0000000910057c10 */ /* 0x000fca00087e2405 */
[----:B------:R-:W-:Y:S01]  /*0e60*/  STG.E.U8 desc[UR6][R4.64], R3 ;  /* 0x0000000304007986 */ /* 0x000fe2000c101106 */
[----:B------:R-:W-:Y:S05]  /*0e70*/  EXIT ;  /* 0x000000000000794d */ /* 0x000fea0003800000 */
.L_x_73:
        /* <DEDUP_REMOVED lines=16> */
.L_x_153:


//--------------------- .text._Z33nppiFilterMax_32f_C3R_kernel_implPKfiPfiiiiiii --------------------------
	.section	.text._Z33nppiFilterMax_32f_C3R_kernel_implPKfiPfiiiiiii,"ax",@progbits
	.align	128
        .global         _Z33nppiFilterMax_32f_C3R_kernel_implPKfiPfiiiiiii
        .type           _Z33nppiFilterMax_32f_C3R_kernel_implPKfiPfiiiiiii,@function
        .size           _Z33nppiFilterMax_32f_C3R_kernel_implPKfiPfiiiiiii,(.L_x_154 - _Z33nppiFilterMax_32f_C3R_kernel_implPKfiPfiiiiiii)
        .other          _Z33nppiFilterMax_32f_C3R_kernel_implPKfiPfiiiiiii,@"STO_CUDA_ENTRY STV_DEFAULT"
_Z33nppiFilterMax_32f_C3R_kernel_implPKfiPfiiiiiii:
.text._Z33nppiFilterMax_32f_C3R_kernel_implPKfiPfiiiiiii:
        /* <DEDUP_REMOVED lines=16> */
[----:B------:R-:W-:Y:S02]  /*0100*/  IMAD.MOV.U32 R8, RZ, RZ, -0x800001 ;  /* 0xff7fffffff087424 */ /* 0x000fe400078e00ff */
[----:B------:R-:W-:Y:S01]  /*0110*/  IMAD.MOV.U32 R9, RZ, RZ, -0x800001 ;  /* 0xff7fffffff097424 */ /* 0x000fe200078e00ff */
[----:B------:R-:W0:Y:S01]  /*0120*/  LDCU.64 UR10, c[0x0][0x3a8] ;  /* 0x00007500ff0a77ac */ /* 0x000e220008000a00 */
[----:B------:R-:W-:Y:S01]  /*0130*/  IMAD.MOV.U32 R0, RZ, RZ, -0x800001 ;  /* 0xff7fffffff007424 */ /* 0x000fe200078e00ff */
        /* <DEDUP_REMOVED lines=8> */
[----:B------:R-:W-:Y:S02]  /*01c0*/  IMAD.MOV.U32 R8, RZ, RZ, -0x800001 ;  /* 0xff7fffffff087424 */ /* 0x000fe400078e00ff */
        /* <DEDUP_REMOVED lines=14> */
.L_x_84:
        /* <DEDUP_REMOVED lines=22> */
[----:B--2---:R-:W-:Y:S02]  /*0410*/  FMNMX R0, R0, R7, !PT ;  /* 0x0000000700007209 */ /* 0x004fe40007800000 */
[----:B---3--:R-:W-:-:S02]  /*0420*/  FMNMX R9, R9, R6, !PT ;  /* 0x0000000609097209 */ /* 0x008fc40007800000 */
[----:B----4-:R-:W-:-:S07]  /*0430*/  FMNMX R8, R8, R21, !PT ;  /* 0x0000001508087209 */ /* 0x010fce0007800000 */
.L_x_78:
[----:B-1----:R-:W-:Y:S05]  /*0440*/  BSYNC.RECONVERGENT B2 ;  /* 0x0000000000027941 */ /* 0x002fea0003800200 */
.L_x_77:
        /* <DEDUP_REMOVED lines=11> */
[----:B--2---:R-:W-:Y:S02]  /*0500*/  FMNMX R0, R0, R7, !PT ;  /* 0x0000000700007209 */ /* 0x004fe40007800000 */
[----:B---3--:R-:W-:-:S02]  /*0510*/  FMNMX R9, R9, R6, !PT ;  /* 0x0000000609097209 */ /* 0x008fc40007800000 */
[----:B----4-:R-:W-:-:S07]  /*0520*/  FMNMX R8, R8, R21, !PT ;  /* 0x0000001508087209 */ /* 0x010fce0007800000 */
.L_x_80:
[----:B------:R-:W-:Y:S05]  /*0530*/  BSYNC.RECONVERGENT B2 ;  /* 0x0000000000027941 */ /* 0x000fea0003800200 */
.L_x_79:
        /* <DEDUP_REMOVED lines=11> */
[----:B--2---:R-:W-:-:S02]  /*05f0*/  FMNMX R0, R0, R7, !PT ;  /* 0x0000000700007209 */ /* 0x004fc40007800000 */
[----:B---3--:R-:W-:Y:S02]  /*0600*/  FMNMX R9, R9, R6, !PT ;  /* 0x0000000609097209 */ /* 0x008fe40007800000 */
[----:B----4-:R-:W-:-:S07]  /*0610*/  FMNMX R8, R8, R21, !PT ;  /* 0x0000001508087209 */ /* 0x010fce0007800000 */
.L_x_76:
[----:B-1----:R-:W-:Y:S05]  /*0620*/  BSYNC.RECONVERGENT B0 ;  /* 0x0000000000007941 */ /* 0x002fea0003800200 */
.L_x_75:
[----:B------:R-:W-:Y:S04]  /*0630*/  BSSY.RECONVERGENT B0, `(.L_x_81) ;  /* 0x0000038000007945 */ /* 0x000fe80003800200 */
[----:B------:R-:W-:Y:S05]  /*0640*/  @P3 BRA `(.L_x_82) ;  /* 0x0000000000d83947 */ /* 0x000fea0003800000 */
[----:B------:R-:W0:Y:S01]  /*0650*/  LDCU UR5, c[0x0][0x3a0] ;  /* 0x00007400ff0577ac */ /* 0x000e220008000800 */
[----:B------:R-:W-:-:S04]  /*0660*/  IMAD.MOV.U32 R21, RZ, RZ, 0x3 ;  /* 0x00000003ff157424 */ /* 0x000fc800078e00ff */
[----:B------:R-:W-:Y:S01]  /*0670*/  IMAD R21, R22, R21, 0x6 ;  /* 0x0000000616157424 */ /* 0x000fe200078e0215 */
[----:B0-----:R-:W-:-:S13]  /*0680*/  ISETP.GE.AND P4, PT, R15, UR5, PT ;  /* 0x000000050f007c0c */ /* 0x001fda000bf86270 */
.L_x_83:
        /* <DEDUP_REMOVED lines=24> */
[----:B--2---:R-:W-:-:S03]  /*0810*/  @!P2 FMNMX R0, R0, R29, !PT ;  /* 0x0000001d0000a209 */ /* 0x004fc60007800000 */
[----:B------:R-:W2:Y:S01]  /*0820*/  @!P0 LDG.E R29, desc[UR6][R4.64] ;  /* 0x00000006041d8981 */ /* 0x000ea2000c1e1900 */
[----:B---3--:R-:W-:-:S03]  /*0830*/  @!P2 FMNMX R9, R9, R24, !PT ;  /* 0x000000180909a209 */ /* 0x008fc60007800000 */
[----:B------:R-:W3:Y:S01]  /*0840*/  @!P0 LDG.E R24, desc[UR6][R4.64+0x4] ;  /* 0x0000040604188981 */ /* 0x000ee2000c1e1900 */
[----:B----4-:R-:W-:Y:S02]  /*0850*/  @!P2 FMNMX R8, R8, R25, !PT ;  /* 0x000000190808a209 */ /* 0x010fe40007800000 */
        /* <DEDUP_REMOVED lines=9> */
[----:B-----5:R-:W-:-:S02]  /*08f0*/  @!P1 FMNMX R0, R0, R27, !PT ;  /* 0x0000001b00009209 */ /* 0x020fc40007800000 */
[----:B------:R-:W-:Y:S02]  /*0900*/  @!P1 FMNMX R9, R9, R26, !PT ;  /* 0x0000001a09099209 */ /* 0x000fe40007800000 */
[----:B------:R-:W-:Y:S02]  /*0910*/  @!P1 FMNMX R8, R8, R23, !PT ;  /* 0x0000001708089209 */ /* 0x000fe40007800000 */
[----:B------:R-:W-:Y:S01]  /*0920*/  ISETP.GE.AND P1, PT, R22, R13, PT ;  /* 0x0000000d1600720c */ /* 0x000fe20003f26270 */
[----:B------:R-:W-:Y:S01]  /*0930*/  VIADD R21, R21, 0xc ;  /* 0x0000000c15157836 */ /* 0x000fe20000000000 */
[----:B------:R-:W-:Y:S02]  /*0940*/  @!P0 FMNMX R8, R8, R28, !PT ;  /* 0x0000001c08088209 */ /* 0x000fe40007800000 */
[----:B--2---:R-:W-:Y:S02]  /*0950*/  @!P0 FMNMX R0, R0, R29, !PT ;  /* 0x0000001d00008209 */ /* 0x004fe40007800000 */
[----:B---3--:R-:W-:-:S02]  /*0960*/  @!P0 FMNMX R9, R9, R24, !PT ;  /* 0x0000001809098209 */ /* 0x008fc40007800000 */
[----:B----4-:R-:W-:Y:S02]  /*0970*/  @!P2 FMNMX R0, R0, R25, !PT ;  /* 0x000000190000a209 */ /* 0x010fe40007800000 */
[----:B------:R-:W-:Y:S02]  /*0980*/  @!P2 FMNMX R9, R9, R4, !PT ;  /* 0x000000040909a209 */ /* 0x000fe40007800000 */
[----:B------:R-:W-:Y:S01]  /*0990*/  @!P2 FMNMX R8, R8, R5, !PT ;  /* 0x000000050808a209 */ /* 0x000fe20007800000 */
[----:B------:R-:W-:Y:S06]  /*09a0*/  @!P1 BRA `(.L_x_83) ;  /* 0xfffffffc00389947 */ /* 0x000fec000383ffff */
.L_x_82:
[----:B------:R-:W-:Y:S05]  /*09b0*/  BSYNC.RECONVERGENT B0 ;  /* 0x0000000000007941 */ /* 0x000fea0003800200 */
.L_x_81:
[----:B------:R-:W-:-:S05]  /*09c0*/  VIADD R15, R15, 0x1 ;  /* 0x000000010f0f7836 */ /* 0x000fca0000000000 */
[----:B------:R-:W-:-:S13]  /*09d0*/  ISETP.GE.AND P0, PT, R15, R16, PT ;  /* 0x000000100f00720c */ /* 0x000fda0003f06270 */
[----:B------:R-:W-:Y:S05]  /*09e0*/  @!P0 BRA `(.L_x_84) ;  /* 0xfffffff800308947 */ /* 0x000fea000383ffff */
[----:B------:R-:W-:Y:S05]  /*09f0*/  BSYNC.RECONVERGENT B1 ;  /* 0x0000000000017941 */ /* 0x000fea0003800200 */
.L_x_74:
        /* <DEDUP_REMOVED lines=11> */
.L_x_85:
        /* <DEDUP_REMOVED lines=13> */
.L_x_154:


//--------------------- .text._Z33nppiFilterMax_32f_C1R_kernel_implPKfiPfiiiiiii --------------------------
	.section	.text._Z33nppiFilterMax_32f_C1R_kernel_implPKfiPfiiiiiii,"ax",@progbits
	.align	128
        .global         _Z33nppiFilterMax_32f_C1R_kernel_implPKfiPfiiiiiii
        .type           _Z33nppiFilterMax_32f_C1R_kernel_implPKfiPfiiiiiii,@function
        .size           _Z33nppiFilterMax_32f_C1R_kernel_implPKfiPfiiiiiii,(.L_x_155 - _Z33nppiFilterMax_32f_C1R_kernel_implPKfiPfiiiiiii)
        .other          _Z33nppiFilterMax_32f_C1R_kernel_implPKfiPfiiiiiii,@"STO_CUDA_ENTRY STV_DEFAULT"
_Z33nppiFilterMax_32f_C1R_kernel_implPKfiPfiiiiiii:
.text._Z33nppiFilterMax_32f_C1R_kernel_implPKfiPfiiiiiii:
        /* <DEDUP_REMOVED lines=16> */
[----:B------:R-:W-:Y:S01]  /*0100*/  IMAD.MOV.U32 R5, RZ, RZ, -0x800001 ;  /* 0xff7fffffff057424 */ /* 0x000fe200078e00ff */
        /* <DEDUP_REMOVED lines=25> */
.L_x_97:
        /* <DEDUP_REMOVED lines=13> */
.L_x_90:
        /* <DEDUP_REMOVED lines=21> */
[----:B--2---:R-:W-:Y:S01]  /*04c0*/  @!P0 FMNMX R5, R5, R14, !PT ;  /* 0x0000000e05058209 */ /* 0x004fe20007800000 */
[----:B------:R-:W-:-:S03]  /*04d0*/  VIADD R14, R13, 0x5 ;  /* 0x000000050d0e7836 */ /* 0x000fc60000000000 */
[C---:B------:R-:W-:Y:S02]  /*04e0*/  ISETP.GE.OR P0, PT, R24.reuse, UR10, P5 ;  /* 0x0000000a18007c0c */ /* 0x040fe4000af06670 */
[----:B------:R-:W-:Y:S02]  /*04f0*/  LOP3.LUT R24, R24, R7, RZ, 0xfc, !PT ;  /* 0x0000000718187212 */ /* 0x000fe400078efcff */
[----:B---3--:R-:W-:Y:S01]  /*0500*/  @!P6 FMNMX R5, R5, R16, !PT ;  /* 0x000000100505e209 */ /* 0x008fe20007800000 */
[----:B------:R-:W-:Y:S01]  /*0510*/  VIADD R16, R13, 0x6 ;  /* 0x000000060d107836 */ /* 0x000fe20000000000 */
[----:B------:R-:W-:Y:S02]  /*0520*/  ISETP.LT.OR P0, PT, R24, RZ, P0 ;  /* 0x000000ff1800720c */ /* 0x000fe40000701670 */
[----:B----4-:R-:W-:Y:S01]  /*0530*/  @!P2 FMNMX R5, R5, R20, !PT ;  /* 0x000000140505a209 */ /* 0x010fe20007800000 */
[----:B------:R-:W-:Y:S01]  /*0540*/  VIADD R20, R13, 0x7 ;  /* 0x000000070d147836 */ /* 0x000fe20000000000 */
[----:B------:R-:W-:-:S02]  /*0550*/  ISETP.GE.OR P2, PT, R14, UR10, P5 ;  /* 0x0000000a0e007c0c */ /* 0x000fc4000af46670 */
[-C--:B------:R-:W-:Y:S02]  /*0560*/  LOP3.LUT R14, R14, R7.reuse, RZ, 0xfc, !PT ;  /* 0x000000070e0e7212 */ /* 0x080fe400078efcff */
[C---:B------:R-:W-:Y:S02]  /*0570*/  ISETP.GE.OR P6, PT, R16.reuse, UR10, P5 ;  /* 0x0000000a10007c0c */ /* 0x040fe4000afc6670 */
[----:B------:R-:W-:Y:S02]  /*0580*/  LOP3.LUT R16, R16, R7, RZ, 0xfc, !PT ;  /* 0x0000000710107212 */ /* 0x000fe400078efcff */
[----:B------:R-:W-:Y:S02]  /*0590*/  ISETP.LT.OR P2, PT, R14, RZ, P2 ;  /* 0x000000ff0e00720c */ /* 0x000fe40001741670 */
[----:B-----5:R-:W-:Y:S01]  /*05a0*/  @!P1 FMNMX R5, R5, R22, !PT ;  /* 0x0000001605059209 */ /* 0x020fe20007800000 */
        /* <DEDUP_REMOVED lines=10> */
[----:B--2---:R-:W-:Y:S02]  /*0650*/  @!P0 FMNMX R5, R5, R14, !PT ;  /* 0x0000000e05058209 */ /* 0x004fe40007800000 */
[----:B------:R-:W-:Y:S02]  /*0660*/  ISETP.NE.AND P0, PT, R12, RZ, PT ;  /* 0x000000ff0c00720c */ /* 0x000fe40003f05270 */
[----:B---3--:R-:W-:-:S04]  /*0670*/  @!P2 FMNMX R5, R5, R16, !PT ;  /* 0x000000100505a209 */ /* 0x008fc80007800000 */
[----:B----4-:R-:W-:-:S04]  /*0680*/  @!P6 FMNMX R5, R5, R20, !PT ;  /* 0x000000140505e209 */ /* 0x010fc80007800000 */
[----:B-----5:R-:W-:-:S03]  /*0690*/  @!P1 FMNMX R5, R5, R22, !PT ;  /* 0x0000001605059209 */ /* 0x020fc60007800000 */
[----:B------:R-:W-:Y:S05]  /*06a0*/  @P0 BRA `(.L_x_90) ;  /* 0xfffffffc00300947 */ /* 0x000fea000383ffff */
[----:B------:R-:W-:Y:S05]  /*06b0*/  BSYNC.RECONVERGENT B2 ;  /* 0x0000000000027941 */ /* 0x000fea0003800200 */
.L_x_89:
[----:B------:R-:W-:-:S07]  /*06c0*/  IMAD.MOV.U32 R12, RZ, RZ, R13 ;  /* 0x000000ffff0c7224 */ /* 0x000fce00078e000d */
.L_x_88:
[----:B------:R-:W-:Y:S05]  /*06d0*/  BSYNC.RECONVERGENT B1 ;  /* 0x0000000000017941 */ /* 0x000fea0003800200 */
.L_x_87:
        /* <DEDUP_REMOVED lines=30> */
[----:B--2---:R-:W-:-:S04]  /*08c0*/  @!P1 FMNMX R5, R5, R14, !PT ;  /* 0x0000000e05059209 */ /* 0x004fc80007800000 */
[----:B---3--:R-:W-:-:S04]  /*08d0*/  @!P5 FMNMX R5, R5, R16, !PT ;  /* 0x000000100505d209 */ /* 0x008fc80007800000 */
[----:B----4-:R-:W-:-:S04]  /*08e0*/  @!P2 FMNMX R5, R5, R20, !PT ;  /* 0x000000140505a209 */ /* 0x010fc80007800000 */
[----:B-----5:R-:W-:-:S07]  /*08f0*/  @!P0 FMNMX R5, R5, R22, !PT ;  /* 0x0000001605058209 */ /* 0x020fce0007800000 */
.L_x_94:
[----:B------:R-:W-:Y:S05]  /*0900*/  BSYNC.RECONVERGENT B2 ;  /* 0x0000000000027941 */ /* 0x000fea0003800200 */
.L_x_93:
        /* <DEDUP_REMOVED lines=19> */
[----:B--2---:R-:W-:-:S04]  /*0a40*/  @!P0 FMNMX R5, R5, R14, !PT ;  /* 0x0000000e05058209 */ /* 0x004fc80007800000 */
[----:B---3--:R-:W-:-:S07]  /*0a50*/  @!P1 FMNMX R5, R5, R16, !PT ;  /* 0x0000001005059209 */ /* 0x008fce0007800000 */
.L_x_96:
[----:B------:R-:W-:Y:S05]  /*0a60*/  BSYNC.RECONVERGENT B2 ;  /* 0x0000000000027941 */ /* 0x000fea0003800200 */
.L_x_95:
        /* <DEDUP_REMOVED lines=10> */
[----:B--2---:R-:W-:-:S07]  /*0b10*/  FMNMX R5, R5, R2, !PT ;  /* 0x0000000205057209 */ /* 0x004fce0007800000 */
.L_x_92:
[----:B------:R-:W-:Y:S05]  /*0b20*/  BSYNC.RECONVERGENT B1 ;  /* 0x0000000000017941 */ /* 0x000fea0003800200 */
.L_x_91:
[----:B------:R-:W-:-:S05]  /*0b30*/  VIADD R7, R7, 0x1 ;  /* 0x0000000107077836 */ /* 0x000fca0000000000 */
[----:B------:R-:W-:-:S13]  /*0b40*/  ISETP.GE.AND P0, PT, R7, R10, PT ;  /* 0x0000000a0700720c */ /* 0x000fda0003f06270 */
[----:B------:R-:W-:Y:S05]  /*0b50*/  @!P0 BRA `(.L_x_97) ;  /* 0xfffffff400d08947 */ /* 0x000fea000383ffff */
[----:B------:R-:W-:Y:S05]  /*0b60*/  BSYNC.RECONVERGENT B0 ;  /* 0x0000000000007941 */ /* 0x000fea0003800200 */
.L_x_86:
        /* <DEDUP_REMOVED lines=8> */
.L_x_98:
        /* <DEDUP_REMOVED lines=9> */
.L_x_155:


//--------------------- .text._Z33nppiFilterMax_16u_C1R_kernel_implPKtiPtiiiiiii --------------------------
	.section	.text._Z33nppiFilterMax_16u_C1R_kernel_implPKtiPtiiiiiii,"ax",@progbits
	.align	128
        .global         _Z33nppiFilterMax_16u_C1R_kernel_implPKtiPtiiiiiii
        .type           _Z33nppiFilterMax_16u_C1R_kernel_implPKtiPtiiiiiii,@function
        .size           _Z33nppiFilterMax_16u_C1R_kernel_implPKtiPtiiiiiii,(.L_x_156 - _Z33nppiFilterMax_16u_C1R_kernel_implPKtiPtiiiiiii)
        .other          _Z33nppiFilterMax_16u_C1R_kernel_implPKtiPtiiiiiii,@"STO_CUDA_ENTRY STV_DEFAULT"
_Z33nppiFilterMax_16u_C1R_kernel_implPKtiPtiiiiiii:
.text._Z33nppiFilterMax_16u_C1R_kernel_implPKtiPtiiiiiii:
        /* <DEDUP_REMOVED lines=16> */
[----:B------:R-:W-:Y:S01]  /*0100*/  PRMT R0, RZ, 0x7610, R0 ;  /* 0x00007610ff007816 */ /* 0x000fe20000000000 */
        /* <DEDUP_REMOVED lines=21> */
[----:B------:R-:W-:Y:S01]  /*0260*/  PRMT R0, RZ, 0x7610, R0 ;  /* 0x00007610ff007816 */ /* 0x000fe20000000000 */
[----:B------:R-:W-:Y:S01]  /*0270*/  IMAD.MOV R16, RZ, RZ, -R16 ;  /* 0x000000ffff107224 */ /* 0x000fe200078e0a10 */
[----:B------:R-:W-:Y:S02]  /*0280*/  LOP3.LUT R19, R17, 0x3, RZ, 0xc0, !PT ;  /* 0x0000000311137812 */ /* 0x000fe400078ec0ff */
[----:B-1----:R-:W-:-:S13]  /*0290*/  ISETP.GE.U32.AND P4, PT, R2, 0x3, PT ;  /* 0x000000030200780c */ /* 0x002fda0003f86070 */
.L_x_110:
        /* <DEDUP_REMOVED lines=13> */
.L_x_103:
        /* <DEDUP_REMOVED lines=23> */
[----:B--2---:R-:W-:Y:S02]  /*04e0*/  @!P0 VIMNMX.U16x2 R0, PT, PT, R0, R6, !PT ;  /* 0x0000000600008248 */ /* 0x004fe40007fe0200 */
[C---:B------:R-:W-:Y:S02]  /*04f0*/  ISETP.GE.OR P0, PT, R23.reuse, UR10, P5 ;  /* 0x0000000a17007c0c */ /* 0x040fe4000af06670 */
[----:B------:R-:W-:-:S02]  /*0500*/  LOP3.LUT R23, R23, R14, RZ, 0xfc, !PT ;  /* 0x0000000e17177212 */ /* 0x000fc400078efcff */
[----:B---3--:R-:W-:Y:S02]  /*0510*/  @!P6 VIMNMX.U16x2 R0, PT, PT, R0, R8, !PT ;  /* 0x000000080000e248 */ /* 0x008fe40007fe0200 */
[----:B------:R-:W-:Y:S01]  /*0520*/  ISETP.LT.OR P0, PT, R23, RZ, P0 ;  /* 0x000000ff1700720c */ /* 0x000fe20000701670 */
[----:B------:R-:W-:Y:S01]  /*0530*/  VIADD R23, R21, 0x6 ;  /* 0x0000000615177836 */ /* 0x000fe20000000000 */
[----:B----4-:R-:W-:Y:S02]  /*0540*/  @!P2 VIMNMX.U16x2 R0, PT, PT, R0, R10, !PT ;  /* 0x0000000a0000a248 */ /* 0x010fe40007fe0200 */
[C---:B------:R-:W-:Y:S02]  /*0550*/  ISETP.GE.OR P2, PT, R25.reuse, UR10, P5 ;  /* 0x0000000a19007c0c */ /* 0x040fe4000af46670 */
[----:B------:R-:W-:Y:S02]  /*0560*/  LOP3.LUT R25, R25, R14, RZ, 0xfc, !PT ;  /* 0x0000000e19197212 */ /* 0x000fe400078efcff */
[----:B------:R-:W-:-:S02]  /*0570*/  ISETP.GE.OR P6, PT, R23, UR10, P5 ;  /* 0x0000000a17007c0c */ /* 0x000fc4000afc6670 */
[----:B------:R-:W-:Y:S02]  /*0580*/  LOP3.LUT R23, R23, R14, RZ, 0xfc, !PT ;  /* 0x0000000e17177212 */ /* 0x000fe400078efcff */
[----:B------:R-:W-:Y:S01]  /*0590*/  ISETP.LT.OR P2, PT, R25, RZ, P2 ;  /* 0x000000ff1900720c */ /* 0x000fe20001741670 */
[----:B------:R-:W2:Y:S01]  /*05a0*/  @!P0 LDG.E.U16 R6, desc[UR6][R4.64+0x8] ;  /* 0x0000080604068981 */ /* 0x000ea2000c1e1500 */
[----:B-----5:R-:W-:Y:S02]  /*05b0*/  @!P1 VIMNMX.U16x2 R0, PT, PT, R0, R12, !PT ;  /* 0x0000000c00009248 */ /* 0x020fe40007fe0200 */
        /* <DEDUP_REMOVED lines=9> */
[----:B--2---:R-:W-:Y:S02]  /*0650*/  @!P0 VIMNMX.U16x2 R0, PT, PT, R0, R6, !PT ;  /* 0x0000000600008248 */ /* 0x004fe40007fe0200 */
[----:B------:R-:W-:Y:S02]  /*0660*/  ISETP.NE.AND P0, PT, R13, RZ, PT ;  /* 0x000000ff0d00720c */ /* 0x000fe40003f05270 */
[----:B---3--:R-:W-:-:S04]  /*0670*/  @!P2 VIMNMX.U16x2 R0, PT, PT, R0, R8, !PT ;  /* 0x000000080000a248 */ /* 0x008fc80007fe0200 */
[----:B----4-:R-:W-:-:S04]  /*0680*/  @!P6 VIMNMX.U16x2 R0, PT, PT, R0, R10, !PT ;  /* 0x0000000a0000e248 */ /* 0x010fc80007fe0200 */
[----:B-----5:R-:W-:-:S03]  /*0690*/  @!P1 VIMNMX.U16x2 R0, PT, PT, R0, R12, !PT ;  /* 0x0000000c00009248 */ /* 0x020fc60007fe0200 */
[----:B------:R-:W-:Y:S05]  /*06a0*/  @P0 BRA `(.L_x_103) ;  /* 0xfffffffc00300947 */ /* 0x000fea000383ffff */
[----:B------:R-:W-:Y:S05]  /*06b0*/  BSYNC.RECONVERGENT B2 ;  /* 0x0000000000027941 */ /* 0x000fea0003800200 */
.L_x_102:
[----:B------:R-:W-:-:S07]  /*06c0*/  IMAD.MOV.U32 R5, RZ, RZ, R21 ;  /* 0x000000ffff057224 */ /* 0x000fce00078e0015 */
.L_x_101:
[----:B------:R-:W-:Y:S05]  /*06d0*/  BSYNC.RECONVERGENT B1 ;  /* 0x0000000000017941 */ /* 0x000fea0003800200 */
.L_x_100:
        /* <DEDUP_REMOVED lines=30> */
[----:B--2---:R-:W-:-:S04]  /*08c0*/  @!P1 VIMNMX.U16x2 R0, PT, PT, R0, R4, !PT ;  /* 0x0000000400009248 */ /* 0x004fc80007fe0200 */
[----:B---3--:R-:W-:-:S04]  /*08d0*/  @!P5 VIMNMX.U16x2 R0, PT, PT, R0, R6, !PT ;  /* 0x000000060000d248 */ /* 0x008fc80007fe0200 */
[----:B----4-:R-:W-:-:S04]  /*08e0*/  @!P2 VIMNMX.U16x2 R0, PT, PT, R0, R8, !PT ;  /* 0x000000080000a248 */ /* 0x010fc80007fe0200 */
[----:B-----5:R-:W-:-:S07]  /*08f0*/  @!P0 VIMNMX.U16x2 R0, PT, PT, R0, R10, !PT ;  /* 0x0000000a00008248 */ /* 0x020fce0007fe0200 */
.L_x_107:
[----:B------:R-:W-:Y:S05]  /*0900*/  BSYNC.RECONVERGENT B2 ;  /* 0x0000000000027941 */ /* 0x000fea0003800200 */
.L_x_106:
        /* <DEDUP_REMOVED lines=19> */
[----:B--2---:R-:W-:-:S04]  /*0a40*/  @!P0 VIMNMX.U16x2 R0, PT, PT, R0, R4, !PT ;  /* 0x0000000400008248 */ /* 0x004fc80007fe0200 */
[----:B---3--:R-:W-:-:S07]  /*0a50*/  @!P1 VIMNMX.U16x2 R0, PT, PT, R0, R6, !PT ;  /* 0x0000000600009248 */ /* 0x008fce0007fe0200 */
.L_x_109:
[----:B------:R-:W-:Y:S05]  /*0a60*/  BSYNC.RECONVERGENT B2 ;  /* 0x0000000000027941 */ /* 0x000fea0003800200 */
.L_x_108:
        /* <DEDUP_REMOVED lines=10> */
[----:B--2---:R-:W-:-:S07]  /*0b10*/  VIMNMX.U16x2 R0, PT, PT, R0, R2, !PT ;  /* 0x0000000200007248 */ /* 0x004fce0007fe0200 */
.L_x_105:
[----:B------:R-:W-:Y:S05]  /*0b20*/  BSYNC.RECONVERGENT B1 ;  /* 0x0000000000017941 */ /* 0x000fea0003800200 */
.L_x_104:
[----:B------:R-:W-:-:S05]  /*0b30*/  VIADD R14, R14, 0x1 ;  /* 0x000000010e0e7836 */ /* 0x000fca0000000000 */
[----:B------:R-:W-:-:S13]  /*0b40*/  ISETP.GE.AND P0, PT, R14, R15, PT ;  /* 0x0000000f0e00720c */ /* 0x000fda0003f06270 */
[----:B------:R-:W-:Y:S05]  /*0b50*/  @!P0 BRA `(.L_x_110) ;  /* 0xfffffff400d08947 */ /* 0x000fea000383ffff */
[----:B------:R-:W-:Y:S05]  /*0b60*/  BSYNC.RECONVERGENT B0 ;  /* 0x0000000000007941 */ /* 0x000fea0003800200 */
.L_x_99:
        /* <DEDUP_REMOVED lines=8> */
.L_x_111:
        /* <DEDUP_REMOVED lines=9> */
.L_x_156:


//--------------------- .text._Z32nppiFilterMax_8u_C4R_kernel_implPKhiPhiiiiiii --------------------------
	.section	.text._Z32nppiFilterMax_8u_C4R_kernel_implPKhiPhiiiiiii,"ax",@progbits
	.align	128
        .global         _Z32nppiFilterMax_8u_C4R_kernel_implPKhiPhiiiiiii
        .type           _Z32nppiFilterMax_8u_C4R_kernel_implPKhiPhiiiiiii,@function
        .size           _Z32nppiFilterMax_8u_C4R_kernel_implPKhiPhiiiiiii,(.L_x_157 - _Z32nppiFilterMax_8u_C4R_kernel_implPKhiPhiiiiiii)
        .other          _Z32nppiFilterMax_8u_C4R_kernel_implPKhiPhiiiiiii,@"STO_CUDA_ENTRY STV_DEFAULT"
_Z32nppiFilterMax_8u_C4R_kernel_implPKhiPhiiiiiii:
.text._Z32nppiFilterMax_8u_C4R_kernel_implPKhiPhiiiiiii:
        /* <DEDUP_REMOVED lines=16> */
[----:B------:R-:W-:Y:S02]  /*0100*/  PRMT R20, RZ, 0x7610, R20 ;  /* 0x00007610ff147816 */ /* 0x000fe40000000014 */
[----:B------:R-:W-:Y:S01]  /*0110*/  PRMT R18, RZ, 0x7610, R18 ;  /* 0x00007610ff127816 */ /* 0x000fe20000000012 */
[----:B------:R-:W0:Y:S01]  /*0120*/  LDCU.64 UR10, c[0x0][0x3a8] ;  /* 0x00007500ff0a77ac */ /* 0x000e220008000a00 */
[----:B------:R-:W-:Y:S02]  /*0130*/  PRMT R25, RZ, 0x7610, R25 ;  /* 0x00007610ff197816 */ /* 0x000fe40000000019 */
[----:B------:R-:W-:Y:S01]  /*0140*/  PRMT R26, RZ, 0x7610, R26 ;  /* 0x00007610ff1a7816 */ /* 0x000fe2000000001a */
        /* <DEDUP_REMOVED lines=8> */
[----:B------:R-:W-:Y:S01]  /*01d0*/  PRMT R20, RZ, 0x7610, R20 ;  /* 0x00007610ff147816 */ /* 0x000fe20000000014 */
[C---:B------:R-:W-:Y:S02]  /*01e0*/  VIADD R24, R19.reuse, UR8 ;  /* 0x0000000813187c36 */ /* 0x040fe40008000000 */
[C---:B------:R-:W-:Y:S02]  /*01f0*/  VIADD R9, R19.reuse, 0x1 ;  /* 0x0000000113097836 */ /* 0x040fe40000000000 */
[----:B------:R-:W-:-:S03]  /*0200*/  VIADD R4, R19, 0x3 ;  /* 0x0000000313047836 */ /* 0x000fc60000000000 */
[----:B------:R-:W-:-:S05]  /*0210*/  VIMNMX R0, PT, PT, R24, R9, !PT ;  /* 0x0000000918007248 */ /* 0x000fca0007fe0100 */
[----:B------:R-:W-:Y:S01]  /*0220*/  VIADD R0, R0, UR11 ;  /* 0x0000000b00007c36 */ /* 0x000fe20008000000 */
[----:B------:R-:W1:Y:S01]  /*0230*/  LDCU UR11, c[0x0][0x39c] ;  /* 0x00007380ff0b77ac */ /* 0x000e620008000800 */
[----:B0-----:R-:W-:-:S03]  /*0240*/  VIADD R22, R21, -UR5 ;  /* 0x8000000515167c36 */ /* 0x001fc60008000000 */
[----:B------:R-:W-:Y:S01]  /*0250*/  IADD3 R2, PT, PT, R3, UR4, -R0 ;  /* 0x0000000403027c10 */ /* 0x000fe2000fffe800 */
[----:B------:R-:W-:Y:S02]  /*0260*/  IMAD.IADD R5, R0, 0x1, -R23 ;  /* 0x0000000100057824 */ /* 0x000fe400078e0a17 */
[----:B------:R-:W-:Y:S01]  /*0270*/  VIADD R3, R19, 0x2 ;  /* 0x0000000213037836 */ /* 0x000fe20000000000 */
[----:B------:R-:W-:Y:S01]  /*0280*/  ISETP.GT.U32.AND P3, PT, R2, -0x4, PT ;  /* 0xfffffffc0200780c */ /* 0x000fe20003f64070 */
[----:B------:R-:W-:Y:S01]  /*0290*/  VIADD R2, R22, UR10 ;  /* 0x0000000a16027c36 */ /* 0x000fe20008000000 */
[----:B------:R-:W-:-:S11]  /*02a0*/  LOP3.LUT R5, R5, 0x3, RZ, 0xc0, !PT ;  /* 0x0000000305057812 */ /* 0x000fd600078ec0ff */
.L_x_122:
        /* <DEDUP_REMOVED lines=29> */
[----:B--2---:R-:W-:Y:S02]  /*0480*/  VIMNMX.U16x2 R6, PT, PT, R14, R6, !PT ;  /* 0x000000060e067248 */ /* 0x004fe40007fe0200 */
[----:B---3--:R-:W-:Y:S02]  /*0490*/  VIMNMX.U16x2 R8, PT, PT, R16, R8, !PT ;  /* 0x0000000810087248 */ /* 0x008fe40007fe0200 */
[----:B------:R-:W-:-:S02]  /*04a0*/  PRMT R26, R6, 0x7610, R26 ;  /* 0x00007610061a7816 */ /* 0x000fc4000000001a */
[----:B----4-:R-:W-:Y:S02]  /*04b0*/  VIMNMX.U16x2 R18, PT, PT, R18, R10, !PT ;  /* 0x0000000a12127248 */ /* 0x010fe40007fe0200 */
[----:B------:R-:W-:Y:S02]  /*04c0*/  PRMT R25, R8, 0x7610, R25 ;  /* 0x0000761008197816 */ /* 0x000fe40000000019 */
[----:B-----5:R-:W-:-:S07]  /*04d0*/  VIMNMX.U16x2 R20, PT, PT, R20, R12, !PT ;  /* 0x0000000c14147248 */ /* 0x020fce0007fe0200 */
.L_x_116:
[----:B-1----:R-:W-:Y:S05]  /*04e0*/  BSYNC.RECONVERGENT B2 ;  /* 0x0000000000027941 */ /* 0x002fea0003800200 */
.L_x_115:
        /* <DEDUP_REMOVED lines=27> */
.L_x_118:
[----:B------:R-:W-:Y:S05]  /*06a0*/  BSYNC.RECONVERGENT B2 ;  /* 0x0000000000027941 */ /* 0x000fea0003800200 */
.L_x_117:
        /* <DEDUP_REMOVED lines=21> */
[----:B--2---:R-:W-:Y:S02]  /*0800*/  VIMNMX.U16x2 R6, PT, PT, R14, R6, !PT ;  /* 0x000000060e067248 */ /* 0x004fe40007fe0200 */
[----:B---3--:R-:W-:Y:S02]  /*0810*/  VIMNMX.U16x2 R8, PT, PT, R16, R8, !PT ;  /* 0x0000000810087248 */ /* 0x008fe40007fe0200 */
[----:B------:R-:W-:-:S02]  /*0820*/  PRMT R26, R6, 0x7610, R26 ;  /* 0x00007610061a7816 */ /* 0x000fc4000000001a */
[----:B----4-:R-:W-:Y:S02]  /*0830*/  VIMNMX.U16x2 R18, PT, PT, R18, R10, !PT ;  /* 0x0000000a12127248 */ /* 0x010fe40007fe0200 */
[----:B------:R-:W-:Y:S02]  /*0840*/  PRMT R25, R8, 0x7610, R25 ;  /* 0x0000761008197816 */ /* 0x000fe40000000019 */
[----:B-----5:R-:W-:-:S07]  /*0850*/  VIMNMX.U16x2 R20, PT, PT, R20, R12, !PT ;  /* 0x0000000c14147248 */ /* 0x020fce0007fe0200 */
.L_x_114:
[----:B-1----:R-:W-:Y:S05]  /*0860*/  BSYNC.RECONVERGENT B0 ;  /* 0x0000000000007941 */ /* 0x002fea0003800200 */
.L_x_113:
[----:B------:R-:W-:Y:S04]  /*0870*/  BSSY.RECONVERGENT B0, `(.L_x_119) ;  /* 0x000006b000007945 */ /* 0x000fe80003800200 */
[----:B------:R-:W-:Y:S05]  /*0880*/  @P3 BRA `(.L_x_120) ;  /* 0x0000000400a43947 */ /* 0x000fea0003800000 */
[----:B------:R-:W0:Y:S01]  /*0890*/  LDCU UR5, c[0x0][0x3a0] ;  /* 0x00007400ff0577ac */ /* 0x000e220008000800 */
[----:B------:R-:W-:Y:S02]  /*08a0*/  LEA R27, R29, 0x8, 0x2 ;  /* 0x000000081d1b7811 */ /* 0x000fe400078e10ff */
[----:B0-----:R-:W-:-:S13]  /*08b0*/  ISETP.GE.AND P4, PT, R22, UR5, PT ;  /* 0x0000000516007c0c */ /* 0x001fda000bf86270 */
.L_x_121:
        /* <DEDUP_REMOVED lines=18> */
[----:B--2---:R-:W-:Y:S02]  /*09e0*/  @!P1 VIMNMX.U16x2 R13, PT, PT, R12, R8, !PT ;  /* 0x000000080c0d9248 */ /* 0x004fe40007fe0200 */
[----:B------:R-:W-:Y:S01]  /*09f0*/  @!P1 LOP3.LUT R8, R25, 0xff, RZ, 0xc0, !PT ;  /* 0x000000ff19089812 */ /* 0x000fe200078ec0ff */
[----:B------:R-:W2:Y:S03]  /*0a00*/  @!P1 LDG.E.U8 R12, desc[UR6][R30.64+0x3] ;  /* 0x000003061e0c9981 */ /* 0x000ea6000c1e1100 */
[----:B---3--:R-:W-:Y:S01]  /*0a10*/  @!P1 VIMNMX.U16x2 R6, PT, PT, R8, R6, !PT ;  /* 0x0000000608069248 */ /* 0x008fe20007fe0200 */
[----:B------:R-:W-:-:S05]  /*0a20*/  @!P0 VIADD R8, R27, 0xfffffffc ;  /* 0xfffffffc1b088836 */ /* 0x000fca0000000000 */
[----:B0-----:R-:W-:Y:S02]  /*0a30*/  @!P0 IADD3 R32, P2, P5, R8, R10, R7 ;  /* 0x0000000a08208210 */ /* 0x001fe40007d5e007 */
[----:B------:R-:W-:-:S04]  /*0a40*/  @!P0 SHF.R.S32.HI R8, RZ, 0x1f, R8 ;  /* 0x0000001fff088819 */ /* 0x000fc80000011408 */
[----:B------:R-:W-:-:S05]  /*0a50*/  @!P0 IADD3.X R33, PT, PT, R8, R11, R0, P2, P5 ;  /* 0x0000000b08218210 */ /* 0x000fca00017ea400 */
[----:B------:R-:W3:Y:S04]  /*0a60*/  @!P0 LDG.E.U8 R10, desc[UR6][R32.64] ;  /* 0x00000006200a8981 */ /* 0x000ee8000c1e1100 */
[----:B------:R-:W5:Y:S01]  /*0a70*/  @!P0 LDG.E.U8 R8, desc[UR6][R32.64+0x1] ;  /* 0x0000010620088981 */ /* 0x000f62000c1e1100 */
[----:B----4-:R-:W-:-:S03]  /*0a80*/  @!P1 VIMNMX.U16x2 R11, PT, PT, R16, R14, !PT ;  /* 0x0000000e100b9248 */ /* 0x010fc60007fe0200 */
        /* <DEDUP_REMOVED lines=10> */
[----:B--2---:R-:W-:Y:S02]  /*0b30*/  @!P1 VIMNMX.U16x2 R16, PT, PT, R16, R12, !PT ;  /* 0x0000000c10109248 */ /* 0x004fe40007fe0200 */
[----:B------:R-:W-:-:S04]  /*0b40*/  @!P0 LOP3.LUT R12, R26, 0xff, RZ, 0xc0, !PT ;  /* 0x000000ff1a0c8812 */ /* 0x000fc800078ec0ff */
[----:B---3--:R-:W-:Y:S02]  /*0b50*/  @!P0 VIMNMX.U16x2 R15, PT, PT, R12, R10, !PT ;  /* 0x0000000a0c0f8248 */ /* 0x008fe40007fe0200 */
[----:B------:R-:W0:Y:S01]  /*0b60*/  @!P2 LDC.64 R12, c[0x0][0x380] ;  /* 0x0000e000ff0cab82 */ /* 0x000e220000000a00 */
[----:B------:R-:W2:Y:S01]  /*0b70*/  @!P0 LDG.E.U8 R10, desc[UR6][R32.64+0x3] ;  /* 0x00000306200a8981 */ /* 0x000ea2000c1e1100 */
[----:B-----5:R-:W-:Y:S02]  /*0b80*/  @!P0 VIMNMX.U16x2 R11, PT, PT, R6, R8, !PT ;  /* 0x00000008060b8248 */ /* 0x020fe40007fe0200 */
[----:B------:R-:W-:Y:S02]  /*0b90*/  @!P0 LOP3.LUT R6, R18, 0xff, RZ, 0xc0, !PT ;  /* 0x000000ff12068812 */ /* 0x000fe400078ec0ff */
[----:B0-----:R-:W-:Y:S02]  /*0ba0*/  @!P2 IADD3 R30, P5, P6, R27, R12, R7 ;  /* 0x0000000c1b1ea210 */ /* 0x001fe40007ebe007 */
[----:B------:R-:W-:-:S04]  /*0bb0*/  @!P2 SHF.R.S32.HI R12, RZ, 0x1f, R27 ;  /* 0x0000001fff0ca819 */ /* 0x000fc8000001141b */
[----:B------:R-:W-:-:S05]  /*0bc0*/  @!P2 IADD3.X R31, PT, PT, R12, R13, R0, P5, P6 ;  /* 0x0000000d0c1fa210 */ /* 0x000fca0002fec400 */
[----:B------:R-:W3:Y:S01]  /*0bd0*/  @!P2 LDG.E.U8 R12, desc[UR6][R30.64] ;  /* 0x000000061e0ca981 */ /* 0x000ee2000c1e1100 */
[----:B----4-:R-:W-:-:S03]  /*0be0*/  @!P0 VIMNMX.U16x2 R17, PT, PT, R6, R14, !PT ;  /* 0x0000000e06118248 */ /* 0x010fc60007fe0200 */
        /* <DEDUP_REMOVED lines=11> */
[----:B--2---:R-:W-:Y:S02]  /*0ca0*/  @!P0 VIMNMX.U16x2 R10, PT, PT, R14, R10, !PT ;  /* 0x0000000a0e0a8248 */ /* 0x004fe40007fe0200 */
[----:B------:R-:W-:-:S04]  /*0cb0*/  @!P2 LOP3.LUT R14, R26, 0xff, RZ, 0xc0, !PT ;  /* 0x000000ff1a0ea812 */ /* 0x000fc800078ec0ff */
[----:B---3--:R-:W-:Y:S02]  /*0cc0*/  @!P2 VIMNMX.U16x2 R13, PT, PT, R14, R12, !PT ;  /* 0x0000000c0e0da248 */ /* 0x008fe40007fe0200 */
[----:B------:R-:W0:Y:S01]  /*0cd0*/  @!P1 LDC.64 R14, c[0x0][0x380] ;  /* 0x0000e000ff0e9b82 */ /* 0x000e220000000a00 */
[----:B------:R-:W-:-:S04]  /*0ce0*/  @!P2 LOP3.LUT R12, R25, 0xff, RZ, 0xc0, !PT ;  /* 0x000000ff190ca812 */ /* 0x000fc800078ec0ff */
[----:B----4-:R-:W-:Y:S02]  /*0cf0*/  @!P2 VIMNMX.U16x2 R11, PT, PT, R12, R6, !PT ;  /* 0x000000060c0ba248 */ /* 0x010fe40007fe0200 */
[----:B------:R-:W-:-:S04]  /*0d00*/  @!P2 LOP3.LUT R6, R18, 0xff, RZ, 0xc0, !PT ;  /* 0x000000ff1206a812 */ /* 0x000fc800078ec0ff */
[----:B-----5:R-:W-:Y:S01]  /*0d10*/  @!P2 VIMNMX.U16x2 R17, PT, PT, R6, R8, !PT ;  /* 0x000000080611a248 */ /* 0x020fe20007fe0200 */
        /* <DEDUP_REMOVED lines=17> */
[----:B--2---:R-:W-:-:S02]  /*0e30*/  @!P2 VIMNMX.U16x2 R11, PT, PT, R10, R6, !PT ;  /* 0x000000060a0ba248 */ /* 0x004fc40007fe0200 */
[----:B------:R-:W-:Y:S02]  /*0e40*/  @!P1 LOP3.LUT R6, R26, 0xff, RZ, 0xc0, !PT ;  /* 0x000000ff1a069812 */ /* 0x000fe400078ec0ff */
[----:B------:R-:W-:Y:S02]  /*0e50*/  @!P2 PRMT R20, R11, 0x7610, R20 ;  /* 0x000076100b14a816 */ /* 0x000fe40000000014 */
[----:B---3--:R-:W-:Y:S02]  /*0e60*/  @!P1 VIMNMX.U16x2 R11, PT, PT, R6, R8, !PT ;  /* 0x00000008060b9248 */ /* 0x008fe40007fe0200 */
[----:B------:R-:W-:Y:S02]  /*0e70*/  @!P1 LOP3.LUT R10, R25, 0xff, RZ, 0xc0, !PT ;  /* 0x000000ff190a9812 */ /* 0x000fe400078ec0ff */
[----:B------:R-:W-:Y:S02]  /*0e80*/  @!P1 LOP3.LUT R6, R18, 0xff, RZ, 0xc0, !PT ;  /* 0x000000ff12069812 */ /* 0x000fe400078ec0ff */
[----:B------:R-:W-:-:S02]  /*0e90*/  @!P1 LOP3.LUT R8, R20, 0xff, RZ, 0xc0, !PT ;  /* 0x000000ff14089812 */ /* 0x000fc400078ec0ff */
[----:B----4-:R-:W-:Y:S02]  /*0ea0*/  @!P1 VIMNMX.U16x2 R10, PT, PT, R10, R12, !PT ;  /* 0x0000000c0a0a9248 */ /* 0x010fe40007fe0200 */
[----:B-----5:R-:W-:Y:S02]  /*0eb0*/  @!P1 VIMNMX.U16x2 R6, PT, PT, R6, R14, !PT ;  /* 0x0000000e06069248 */ /* 0x020fe40007fe0200 */
[----:B------:R-:W-:Y:S02]  /*0ec0*/  @!P1 VIMNMX.U16x2 R8, PT, PT, R8, R16, !PT ;  /* 0x0000001008089248 */ /* 0x000fe40007fe0200 */
[----:B------:R-:W-:Y:S02]  /*0ed0*/  @!P1 PRMT R26, R11, 0x7610, R26 ;  /* 0x000076100b1a9816 */ /* 0x000fe4000000001a */
[----:B------:R-:W-:Y:S02]  /*0ee0*/  @!P1 PRMT R25, R10, 0x7610, R25 ;  /* 0x000076100a199816 */ /* 0x000fe40000000019 */
[----:B------:R-:W-:-:S02]  /*0ef0*/  @!P1 PRMT R18, R6, 0x7610, R18 ;  /* 0x0000761006129816 */ /* 0x000fc40000000012 */
[----:B------:R-:W-:Y:S01]  /*0f00*/  @!P1 PRMT R20, R8, 0x7610, R20 ;  /* 0x0000761008149816 */ /* 0x000fe20000000014 */
[----:B------:R-:W-:Y:S06]  /*0f10*/  @!P0 BRA `(.L_x_121) ;  /* 0xfffffff800688947 */ /* 0x000fec000383ffff */
.L_x_120:
[----:B------:R-:W-:Y:S05]  /*0f20*/  BSYNC.RECONVERGENT B0 ;  /* 0x0000000000007941 */ /* 0x000fea0003800200 */
.L_x_119:
[----:B------:R-:W-:-:S05]  /*0f30*/  VIADD R22, R22, 0x1 ;  /* 0x0000000116167836 */ /* 0x000fca0000000000 */
[----:B------:R-:W-:-:S13]  /*0f40*/  ISETP.GE.AND P0, PT, R22, R2, PT ;  /* 0x000000021600720c */ /* 0x000fda0003f06270 */
[----:B------:R-:W-:Y:S05]  /*0f50*/  @!P0 BRA `(.L_x_122) ;  /* 0xfffffff000d48947 */ /* 0x000fea000383ffff */
[----:B------:R-:W-:Y:S05]  /*0f60*/  BSYNC.RECONVERGENT B1 ;  /* 0x0000000000017941 */ /* 0x000fea0003800200 */
.L_x_112:
        /* <DEDUP_REMOVED lines=13> */
.L_x_123:
        /* <DEDUP_REMOVED lines=12> */
.L_x_157:


//--------------------- .text._Z32nppiFilterMax_8u_C3R_kernel_implPKhiPhiiiiiii --------------------------
	.section	.text._Z32nppiFilterMax_8u_C3R_kernel_implPKhiPhiiiiiii,"ax",@progbits
	.align	128
        .global         _Z32nppiFilterMax_8u_C3R_kernel_implPKhiPhiiiiiii
        .type           _Z32nppiFilterMax_8u_C3R_kernel_implPKhiPhiiiiiii,@function
        .size           _Z32nppiFilterMax_8u_C3R_kernel_implPKhiPhiiiiiii,(.L_x_158 - _Z32nppiFilterMax_8u_C3R_kernel_implPKhiPhiiiiiii)
        .other          _Z32nppiFilterMax_8u_C3R_kernel_implPKhiPhiiiiiii,@"STO_CUDA_ENTRY STV_DEFAULT"
_Z32nppiFilterMax_8u_C3R_kernel_implPKhiPhiiiiiii:
.text._Z32nppiFilterMax_8u_C3R_kernel_implPKhiPhiiiiiii:
        /* <DEDUP_REMOVED lines=42> */
.L_x_134:
        /* <DEDUP_REMOVED lines=27> */
[----:B--2---:R-:W-:Y:S02]  /*0450*/  VIMNMX.U16x2 R0, PT, PT, R6, R0, !PT ;  /* 0x0000000006007248 */ /* 0x004fe40007fe0200 */
[----:B---3--:R-:W-:Y:S02]  /*0460*/  VIMNMX.U16x2 R2, PT, PT, R8, R2, !PT ;  /* 0x0000000208027248 */ /* 0x008fe40007fe0200 */
[----:B------:R-:W-:Y:S02]  /*0470*/  PRMT R27, R0, 0x7610, R27 ;  /* 0x00007610001b7816 */ /* 0x000fe4000000001b */
[----:B----4-:R-:W-:Y:S02]  /*0480*/  VIMNMX.U16x2 R4, PT, PT, R10, R4, !PT ;  /* 0x000000040a047248 */ /* 0x010fe40007fe0200 */
[----:B------:R-:W-:-:S02]  /*0490*/  PRMT R26, R2, 0x7610, R26 ;  /* 0x00007610021a7816 */ /* 0x000fc4000000001a */
[----:B------:R-:W-:-:S07]  /*04a0*/  PRMT R25, R4, 0x7610, R25 ;  /* 0x0000761004197816 */ /* 0x000fce0000000019 */
.L_x_128:
[----:B-1----:R-:W-:Y:S05]  /*04b0*/  BSYNC.RECONVERGENT B2 ;  /* 0x0000000000027941 */ /* 0x002fea0003800200 */
.L_x_127:
        /* <DEDUP_REMOVED lines=26> */
.L_x_130:
[----:B------:R-:W-:Y:S05]  /*0660*/  BSYNC.RECONVERGENT B2 ;  /* 0x0000000000027941 */ /* 0x000fea0003800200 */
.L_x_129:
        /* <DEDUP_REMOVED lines=26> */
.L_x_126:
[----:B-1----:R-:W-:Y:S05]  /*0810*/  BSYNC.RECONVERGENT B0 ;  /* 0x0000000000007941 */ /* 0x002fea0003800200 */
.L_x_125:
[----:B------:R-:W-:Y:S04]  /*0820*/  BSSY.RECONVERGENT B0, `(.L_x_131) ;  /* 0x000005c000007945 */ /* 0x000fe80003800200 */
[----:B------:R-:W-:Y:S05]  /*0830*/  @P4 BRA `(.L_x_132) ;  /* 0x0000000400684947 */ /* 0x000fea0003800000 */
[----:B------:R-:W0:Y:S01]  /*0840*/  LDCU UR5, c[0x0][0x3a0] ;  /* 0x00007400ff0577ac */ /* 0x000e220008000800 */
[----:B------:R-:W-:-:S04]  /*0850*/  IMAD.MOV.U32 R28, RZ, RZ, 0x3 ;  /* 0x00000003ff1c7424 */ /* 0x000fc800078e00ff */
[----:B------:R-:W-:Y:S01]  /*0860*/  IMAD R28, R29, R28, 0x6 ;  /* 0x000000061d1c7424 */ /* 0x000fe200078e021c */
[----:B0-----:R-:W-:-:S13]  /*0870*/  ISETP.GE.AND P5, PT, R14, UR5, PT ;  /* 0x000000050e007c0c */ /* 0x001fda000bfa6270 */
.L_x_133:
        /* <DEDUP_REMOVED lines=34> */
[----:B--2---:R-:W-:Y:S02]  /*0aa0*/  @!P0 VIMNMX.U16x2 R12, PT, PT, R12, R0, !PT ;  /* 0x000000000c0c8248 */ /* 0x004fe40007fe0200 */
[----:B------:R-:W-:-:S04]  /*0ab0*/  @!P0 LOP3.LUT R0, R26, 0xff, RZ, 0xc0, !PT ;  /* 0x000000ff1a008812 */ /* 0x000fc800078ec0ff */
[----:B---3--:R-:W-:Y:S02]  /*0ac0*/  @!P0 VIMNMX.U16x2 R2, PT, PT, R0, R2, !PT ;  /* 0x0000000200028248 */ /* 0x008fe40007fe0200 */
[----:B------:R-:W-:Y:S02]  /*0ad0*/  @!P0 LOP3.LUT R0, R25, 0xff, RZ, 0xc0, !PT ;  /* 0x000000ff19008812 */ /* 0x000fe400078ec0ff */
[----:B------:R-:W-:Y:S02]  /*0ae0*/  @!P0 PRMT R26, R2, 0x7610, R26 ;  /* 0x00007610021a8816 */ /* 0x000fe4000000001a */
[----:B----4-:R-:W-:Y:S02]  /*0af0*/  @!P0 VIMNMX.U16x2 R4, PT, PT, R0, R4, !PT ;  /* 0x0000000400048248 */ /* 0x010fe40007fe0200 */
[----:B------:R-:W-:Y:S02]  /*0b00*/  @!P1 LOP3.LUT R0, R26, 0xff, RZ, 0xc0, !PT ;  /* 0x000000ff1a009812 */ /* 0x000fe400078ec0ff */
[----:B------:R-:W-:-:S02]  /*0b10*/  @!P0 PRMT R27, R12, 0x7610, R27 ;  /* 0x000076100c1b8816 */ /* 0x000fc4000000001b */
[----:B-----5:R-:W-:Y:S02]  /*0b20*/  @!P1 VIMNMX.U16x2 R15, PT, PT, R0, R8, !PT ;  /* 0x00000008000f9248 */ /* 0x020fe40007fe0200 */
[----:B------:R-:W-:Y:S02]  /*0b30*/  @!P0 PRMT R25, R4, 0x7610, R25 ;  /* 0x0000761004198816 */ /* 0x000fe40000000019 */
[----:B------:R-:W-:Y:S02]  /*0b40*/  @!P3 SHF.R.S32.HI R0, RZ, 0x1f, R28 ;  /* 0x0000001fff00b819 */ /* 0x000fe4000001141c */
[----:B0-----:R-:W-:-:S04]  /*0b50*/  @!P3 IADD3 R30, P0, P6, R28, R20, R13 ;  /* 0x000000141c1eb210 */ /* 0x001fc80007e1e00d */
[----:B------:R-:W-:Y:S02]  /*0b60*/  @!P3 IADD3.X R31, PT, PT, R0, R21, R16, P0, P6 ;  /* 0x00000015001fb210 */ /* 0x000fe400007ec410 */
[----:B------:R-:W-:Y:S02]  /*0b70*/  @!P1 LOP3.LUT R0, R25, 0xff, RZ, 0xc0, !PT ;  /* 0x000000ff19009812 */ /* 0x000fe400078ec0ff */
[----:B------:R-:W-:Y:S01]  /*0b80*/  @!P1 LOP3.LUT R12, R27, 0xff, RZ, 0xc0, !PT ;  /* 0x000000ff1b0c9812 */ /* 0x000fe200078ec0ff */
[----:B------:R-:W2:Y:S01]  /*0b90*/  @!P3 LDG.E.U8 R8, desc[UR6][R30.64+0x1] ;  /* 0x000001061e08b981 */ /* 0x000ea2000c1e1100 */
[----:B------:R-:W-:Y:S01]  /*0ba0*/  @!P1 VIMNMX.U16x2 R20, PT, PT, R0, R10, !PT ;  /* 0x0000000a00149248 */ /* 0x000fe20007fe0200 */
[----:B------:R-:W-:Y:S02]  /*0bb0*/  @!P2 VIADD R0, R28, 0x3 ;  /* 0x000000031c00a836 */ /* 0x000fe40000000000 */
[----:B------:R-:W3:Y:S01]  /*0bc0*/  @!P3 LDG.E.U8 R10, desc[UR6][R30.64] ;  /* 0x000000061e0ab981 */ /* 0x000ee2000c1e1100 */
[----:B------:R-:W-:-:S03]  /*0bd0*/  @!P1 VIMNMX.U16x2 R12, PT, PT, R12, R6, !PT ;  /* 0x000000060c0c9248 */ /* 0x000fc60007fe0200 */
        /* <DEDUP_REMOVED lines=14> */
[----:B---3--:R-:W-:Y:S02]  /*0cc0*/  @!P3 VIMNMX.U16x2 R15, PT, PT, R12, R10, !PT ;  /* 0x0000000a0c0fb248 */ /* 0x008fe40007fe0200 */
[----:B------:R-:W-:Y:S02]  /*0cd0*/  @!P3 LOP3.LUT R10, R26, 0xff, RZ, 0xc0, !PT ;  /* 0x000000ff1a0ab812 */ /* 0x000fe400078ec0ff */
[----:B------:R-:W-:Y:S02]  /*0ce0*/  @!P3 LOP3.LUT R12, R25, 0xff, RZ, 0xc0, !PT ;  /* 0x000000ff190cb812 */ /* 0x000fe400078ec0ff */
[----:B--2---:R-:W-:Y:S02]  /*0cf0*/  @!P3 VIMNMX.U16x2 R8, PT, PT, R10, R8, !PT ;  /* 0x000000080a08b248 */ /* 0x004fe40007fe0200 */
[----:B----4-:R-:W-:-:S02]  /*0d00*/  @!P3 VIMNMX.U16x2 R6, PT, PT, R12, R6, !PT ;  /* 0x000000060c06b248 */ /* 0x010fc40007fe0200 */
[----:B------:R-:W-:Y:S02]  /*0d10*/  @!P3 PRMT R27, R15, 0x7610, R27 ;  /* 0x000076100f1bb816 */ /* 0x000fe4000000001b */
[----:B------:R-:W-:Y:S02]  /*0d20*/  @!P3 PRMT R26, R8, 0x7610, R26 ;  /* 0x00007610081ab816 */ /* 0x000fe4000000001a */
[----:B------:R-:W-:Y:S02]  /*0d30*/  @!P3 PRMT R25, R6, 0x7610, R25 ;  /* 0x000076100619b816 */ /* 0x000fe40000000019 */
[----:B------:R-:W-:Y:S02]  /*0d40*/  @!P2 LOP3.LUT R6, R27, 0xff, RZ, 0xc0, !PT ;  /* 0x000000ff1b06a812 */ /* 0x000fe400078ec0ff */
[----:B------:R-:W-:Y:S02]  /*0d50*/  @!P2 LOP3.LUT R8, R26, 0xff, RZ, 0xc0, !PT ;  /* 0x000000ff1a08a812 */ /* 0x000fe400078ec0ff */
[----:B------:R-:W-:-:S02]  /*0d60*/  @!P2 LOP3.LUT R10, R25, 0xff, RZ, 0xc0, !PT ;  /* 0x000000ff190aa812 */ /* 0x000fc400078ec0ff */
[----:B-----5:R-:W-:Y:S02]  /*0d70*/  @!P2 VIMNMX.U16x2 R4, PT, PT, R6, R4, !PT ;  /* 0x000000040604a248 */ /* 0x020fe40007fe0200 */
[----:B------:R-:W-:Y:S02]  /*0d80*/  @!P2 VIMNMX.U16x2 R0, PT, PT, R8, R0, !PT ;  /* 0x000000000800a248 */ /* 0x000fe40007fe0200 */
[----:B------:R-:W-:Y:S02]  /*0d90*/  @!P2 VIMNMX.U16x2 R2, PT, PT, R10, R2, !PT ;  /* 0x000000020a02a248 */ /* 0x000fe40007fe0200 */
[----:B------:R-:W-:Y:S02]  /*0da0*/  @!P2 PRMT R27, R4, 0x7610, R27 ;  /* 0x00007610041ba816 */ /* 0x000fe4000000001b */
[----:B------:R-:W-:Y:S02]  /*0db0*/  @!P2 PRMT R26, R0, 0x7610, R26 ;  /* 0x00007610001aa816 */ /* 0x000fe4000000001a */
[----:B------:R-:W-:Y:S01]  /*0dc0*/  @!P2 PRMT R25, R2, 0x7610, R25 ;  /* 0x000076100219a816 */ /* 0x000fe20000000019 */
[----:B------:R-:W-:Y:S06]  /*0dd0*/  @!P0 BRA `(.L_x_133) ;  /* 0xfffffff800a88947 */ /* 0x000fec000383ffff */
.L_x_132:
[----:B------:R-:W-:Y:S05]  /*0de0*/  BSYNC.RECONVERGENT B0 ;  /* 0x0000000000007941 */ /* 0x000fea0003800200 */
.L_x_131:
[----:B------:R-:W-:-:S05]  /*0df0*/  VIADD R14, R14, 0x1 ;  /* 0x000000010e0e7836 */ /* 0x000fca0000000000 */
[----:B------:R-:W-:-:S13]  /*0e00*/  ISETP.GE.AND P0, PT, R14, R5, PT ;  /* 0x000000050e00720c */ /* 0x000fda0003f06270 */
[----:B------:R-:W-:Y:S05]  /*0e10*/  @!P0 BRA `(.L_x_134) ;  /* 0xfffffff400208947 */ /* 0x000fea000383ffff */
[----:B------:R-:W-:Y:S05]  /*0e20*/  BSYNC.RECONVERGENT B1 ;  /* 0x0000000000017941 */ /* 0x000fea0003800200 */
.L_x_124:
        /* <DEDUP_REMOVED lines=12> */
.L_x_135:
        /* <DEDUP_REMOVED lines=9> */
.L_x_158:


//--------------------- .text._Z32nppiFilterMax_8u_C1R_kernel_implPKhiPhiiiiiii --------------------------
	.section	.text._Z32nppiFilterMax_8u_C1R_kernel_implPKhiPhiiiiiii,"ax",@progbits
	.align	128
        .global         _Z32nppiFilterMax_8u_C1R_kernel_implPKhiPhiiiiiii
        .type           _Z32nppiFilterMax_8u_C1R_kernel_implPKhiPhiiiiiii,@function
        .size           _Z32nppiFilterMax_8u_C1R_kernel_implPKhiPhiiiiiii,(.L_x_159 - _Z32nppiFilterMax_8u_C1R_kernel_implPKhiPhiiiiiii)
        .other          _Z32nppiFilterMax_8u_C1R_kernel_implPKhiPhiiiiiii,@"STO_CUDA_ENTRY STV_DEFAULT"
_Z32nppiFilterMax_8u_C1R_kernel_implPKhiPhiiiiiii:
.text._Z32nppiFilterMax_8u_C1R_kernel_implPKhiPhiiiiiii:
        /* <DEDUP_REMOVED lines=43> */
.L_x_146:
        /* <DEDUP_REMOVED lines=11> */
.L_x_139:
        /* <DEDUP_REMOVED lines=24> */
[----:B--2---:R-:W-:-:S04]  /*04e0*/  @!P2 VIMNMX.U16x2 R4, PT, PT, R8, R4, !PT ;  /* 0x000000040804a248 */ /* 0x004fc80007fe0200 */
[----:B------:R-:W-:Y:S02]  /*04f0*/  @!P2 PRMT R3, R4, 0x7610, R3 ;  /* 0x000076100403a816 */ /* 0x000fe40000000003 */
[C---:B------:R-:W-:Y:S02]  /*0500*/  ISETP.GE.OR P2, PT, R23.reuse, UR12, P6 ;  /* 0x0000000c17007c0c */ /* 0x040fe4000b746670 */
[----:B------:R-:W-:Y:S02]  /*0510*/  LOP3.LUT R23, R23, R10, RZ, 0xfc, !PT ;  /* 0x0000000a17177212 */ /* 0x000fe400078efcff */
[----:B------:R-:W-:Y:S02]  /*0520*/  @!P3 LOP3.LUT R4, R3, 0xff, RZ, 0xc0, !PT ;  /* 0x000000ff0304b812 */ /* 0x000fe400078ec0ff */
[----:B------:R-:W-:Y:S01]  /*0530*/  ISETP.LT.OR P2, PT, R23, RZ, P2 ;  /* 0x000000ff1700720c */ /* 0x000fe20001741670 */
[----:B------:R-:W-:Y:S01]  /*0540*/  VIADD R23, R19, 0x5 ;  /* 0x0000000513177836 */ /* 0x000fe20000000000 */
[----:B---3--:R-:W-:-:S04]  /*0550*/  @!P3 VIMNMX.U16x2 R4, PT, PT, R4, R6, !PT ;  /* 0x000000060404b248 */ /* 0x008fc80007fe0200 */
[----:B------:R-:W-:Y:S02]  /*0560*/  @!P3 PRMT R3, R4, 0x7610, R3 ;  /* 0x000076100403b816 */ /* 0x000fe40000000003 */
[C---:B------:R-:W-:Y:S02]  /*0570*/  ISETP.GE.OR P3, PT, R23.reuse, UR12, P6 ;  /* 0x0000000c17007c0c */ /* 0x040fe4000b766670 */
[----:B------:R-:W-:Y:S02]  /*0580*/  LOP3.LUT R23, R23, R10, RZ, 0xfc, !PT ;  /* 0x0000000a17177212 */ /* 0x000fe400078efcff */
[----:B------:R-:W-:Y:S01]  /*0590*/  @!P0 LOP3.LUT R6, R3, 0xff, RZ, 0xc0, !PT ;  /* 0x000000ff03068812 */ /* 0x000fe200078ec0ff */
[----:B------:R-:W2:Y:S01]  /*05a0*/  @!P2 LDG.E.U8 R4, desc[UR6][R20.64+0x4] ;  /* 0x000004061404a981 */ /* 0x000ea2000c1e1100 */
[----:B------:R-:W-:Y:S01]  /*05b0*/  ISETP.LT.OR P3, PT, R23, RZ, P3 ;  /* 0x000000ff1700720c */ /* 0x000fe20001f61670 */
[----:B------:R-:W-:Y:S01]  /*05c0*/  VIADD R23, R19, 0x6 ;  /* 0x0000000613177836 */ /* 0x000fe20000000000 */
[----:B----4-:R-:W-:-:S04]  /*05d0*/  @!P0 VIMNMX.U16x2 R2, PT, PT, R6, R2, !PT ;  /* 0x0000000206028248 */ /* 0x010fc80007fe0200 */
[----:B------:R-:W-:Y:S02]  /*05e0*/  @!P0 PRMT R3, R2, 0x7610, R3 ;  /* 0x0000761002038816 */ /* 0x000fe40000000003 */
[C---:B------:R-:W-:Y:S02]  /*05f0*/  ISETP.GE.OR P0, PT, R23.reuse, UR12, P6 ;  /* 0x0000000c17007c0c */ /* 0x040fe4000b706670 */
[----:B------:R-:W-:Y:S02]  /*0600*/  LOP3.LUT R23, R23, R10, RZ, 0xfc, !PT ;  /* 0x0000000a17177212 */ /* 0x000fe400078efcff */
[----:B------:R-:W-:Y:S01]  /*0610*/  @!P1 LOP3.LUT R6, R3, 0xff, RZ, 0xc0, !PT ;  /* 0x000000ff03069812 */ /* 0x000fe200078ec0ff */
[----:B------:R-:W3:Y:S01]  /*0620*/  @!P3 LDG.E.U8 R2, desc[UR6][R20.64+0x5] ;  /* 0x000005061402b981 */ /* 0x000ee2000c1e1100 */
[----:B------:R-:W-:Y:S01]  /*0630*/  ISETP.LT.OR P0, PT, R23, RZ, P0 ;  /* 0x000000ff1700720c */ /* 0x000fe20000701670 */
[----:B------:R-:W-:Y:S01]  /*0640*/  VIADD R23, R19, 0x7 ;  /* 0x0000000713177836 */ /* 0x000fe20000000000 */
[----:B-----5:R-:W-:-:S04]  /*0650*/  @!P1 VIMNMX.U16x2 R0, PT, PT, R6, R0, !PT ;  /* 0x0000000006009248 */ /* 0x020fc80007fe0200 */
        /* <DEDUP_REMOVED lines=10> */
[----:B--2---:R-:W-:-:S04]  /*0700*/  @!P2 VIMNMX.U16x2 R4, PT, PT, R8, R4, !PT ;  /* 0x000000040804a248 */ /* 0x004fc80007fe0200 */
[----:B------:R-:W-:-:S04]  /*0710*/  @!P2 PRMT R3, R4, 0x7610, R3 ;  /* 0x000076100403a816 */ /* 0x000fc80000000003 */
[----:B------:R-:W-:-:S04]  /*0720*/  @!P3 LOP3.LUT R4, R3, 0xff, RZ, 0xc0, !PT ;  /* 0x000000ff0304b812 */ /* 0x000fc800078ec0ff */
[----:B---3--:R-:W-:-:S04]  /*0730*/  @!P3 VIMNMX.U16x2 R2, PT, PT, R4, R2, !PT ;  /* 0x000000020402b248 */ /* 0x008fc80007fe0200 */
[----:B------:R-:W-:-:S04]  /*0740*/  @!P3 PRMT R3, R2, 0x7610, R3 ;  /* 0x000076100203b816 */ /* 0x000fc80000000003 */
[----:B------:R-:W-:-:S04]  /*0750*/  @!P0 LOP3.LUT R2, R3, 0xff, RZ, 0xc0, !PT ;  /* 0x000000ff03028812 */ /* 0x000fc800078ec0ff */
[----:B----4-:R-:W-:-:S04]  /*0760*/  @!P0 VIMNMX.U16x2 R0, PT, PT, R2, R0, !PT ;  /* 0x0000000002008248 */ /* 0x010fc80007fe0200 */
[----:B------:R-:W-:Y:S02]  /*0770*/  @!P0 PRMT R3, R0, 0x7610, R3 ;  /* 0x0000761000038816 */ /* 0x000fe40000000003 */
[----:B------:R-:W-:Y:S02]  /*0780*/  ISETP.NE.AND P0, PT, R18, RZ, PT ;  /* 0x000000ff1200720c */ /* 0x000fe40003f05270 */
[----:B------:R-:W-:-:S04]  /*0790*/  @!P1 LOP3.LUT R0, R3, 0xff, RZ, 0xc0, !PT ;  /* 0x000000ff03009812 */ /* 0x000fc800078ec0ff */
[----:B-----5:R-:W-:-:S04]  /*07a0*/  @!P1 VIMNMX.U16x2 R0, PT, PT, R0, R6, !PT ;  /* 0x0000000600009248 */ /* 0x020fc80007fe0200 */
[----:B------:R-:W-:-:S03]  /*07b0*/  @!P1 PRMT R3, R0, 0x7610, R3 ;  /* 0x0000761000039816 */ /* 0x000fc60000000003 */
[----:B------:R-:W-:Y:S05]  /*07c0*/  @P0 BRA `(.L_x_139) ;  /* 0xfffffff800e40947 */ /* 0x000fea000383ffff */
[----:B------:R-:W-:Y:S05]  /*07d0*/  BSYNC.RECONVERGENT B2 ;  /* 0x0000000000027941 */ /* 0x000fea0003800200 */
.L_x_138:
[----:B------:R-:W-:Y:S05]  /*07e0*/  BSYNC.RECONVERGENT B1 ;  /* 0x0000000000017941 */ /* 0x000fea0003800200 */
.L_x_137:
        /* <DEDUP_REMOVED lines=34> */
[----:B--2---:R-:W-:-:S04]  /*0a10*/  @!P1 VIMNMX.U16x2 R0, PT, PT, R8, R0, !PT ;  /* 0x0000000008009248 */ /* 0x004fc80007fe0200 */
[----:B------:R-:W-:-:S04]  /*0a20*/  @!P1 PRMT R3, R0, 0x7610, R3 ;  /* 0x0000761000039816 */ /* 0x000fc80000000003 */
[----:B------:R-:W-:-:S04]  /*0a30*/  @!P2 LOP3.LUT R0, R3, 0xff, RZ, 0xc0, !PT ;  /* 0x000000ff0300a812 */ /* 0x000fc800078ec0ff */
[----:B---3--:R-:W-:-:S04]  /*0a40*/  @!P2 VIMNMX.U16x2 R0, PT, PT, R0, R2, !PT ;  /* 0x000000020000a248 */ /* 0x008fc80007fe0200 */
[----:B------:R-:W-:-:S04]  /*0a50*/  @!P2 PRMT R3, R0, 0x7610, R3 ;  /* 0x000076100003a816 */ /* 0x000fc80000000003 */
[----:B------:R-:W-:-:S04]  /*0a60*/  @!P3 LOP3.LUT R0, R3, 0xff, RZ, 0xc0, !PT ;  /* 0x000000ff0300b812 */ /* 0x000fc800078ec0ff */
[----:B----4-:R-:W-:-:S04]  /*0a70*/  @!P3 VIMNMX.U16x2 R0, PT, PT, R0, R4, !PT ;  /* 0x000000040000b248 */ /* 0x010fc80007fe0200 */
[----:B------:R-:W-:-:S04]  /*0a80*/  @!P3 PRMT R3, R0, 0x7610, R3 ;  /* 0x000076100003b816 */ /* 0x000fc80000000003 */
[----:B------:R-:W-:-:S04]  /*0a90*/  @!P0 LOP3.LUT R0, R3, 0xff, RZ, 0xc0, !PT ;  /* 0x000000ff03008812 */ /* 0x000fc800078ec0ff */
[----:B-----5:R-:W-:-:S04]  /*0aa0*/  @!P0 VIMNMX.U16x2 R0, PT, PT, R0, R6, !PT ;  /* 0x0000000600008248 */ /* 0x020fc80007fe0200 */
[----:B------:R-:W-:-:S07]  /*0ab0*/  @!P0 PRMT R3, R0, 0x7610, R3 ;  /* 0x0000761000038816 */ /* 0x000fce0000000003 */
.L_x_143:
[----:B------:R-:W-:Y:S05]  /*0ac0*/  BSYNC.RECONVERGENT B2 ;  /* 0x0000000000027941 */ /* 0x000fea0003800200 */
.L_x_142:
        /* <DEDUP_REMOVED lines=23> */
[----:B--2---:R-:W-:-:S04]  /*0c40*/  @!P0 VIMNMX.U16x2 R0, PT, PT, R4, R0, !PT ;  /* 0x0000000004008248 */ /* 0x004fc80007fe0200 */
[----:B------:R-:W-:-:S04]  /*0c50*/  @!P0 PRMT R3, R0, 0x7610, R3 ;  /* 0x0000761000038816 */ /* 0x000fc80000000003 */
[----:B------:R-:W-:-:S04]  /*0c60*/  @!P1 LOP3.LUT R0, R3, 0xff, RZ, 0xc0, !PT ;  /* 0x000000ff03009812 */ /* 0x000fc800078ec0ff */
[----:B---3--:R-:W-:-:S04]  /*0c70*/  @!P1 VIMNMX.U16x2 R0, PT, PT, R0, R2, !PT ;  /* 0x0000000200009248 */ /* 0x008fc80007fe0200 */
[----:B------:R-:W-:-:S07]  /*0c80*/  @!P1 PRMT R3, R0, 0x7610, R3 ;  /* 0x0000761000039816 */ /* 0x000fce0000000003 */
.L_x_145:
[----:B------:R-:W-:Y:S05]  /*0c90*/  BSYNC.RECONVERGENT B2 ;  /* 0x0000000000027941 */ /* 0x000fea0003800200 */
.L_x_144:
        /* <DEDUP_REMOVED lines=14> */
[----:B--2---:R-:W-:-:S04]  /*0d80*/  VIMNMX.U16x2 R0, PT, PT, R0, R14, !PT ;  /* 0x0000000e00007248 */ /* 0x004fc80007fe0200 */
[----:B------:R-:W-:-:S07]  /*0d90*/  PRMT R3, R0, 0x7610, R3 ;  /* 0x0000761000037816 */ /* 0x000fce0000000003 */
.L_x_141:
[----:B------:R-:W-:Y:S05]  /*0da0*/  BSYNC.RECONVERGENT B1 ;  /* 0x0000000000017941 */ /* 0x000fea0003800200 */
.L_x_140:
[----:B------:R-:W-:-:S05]  /*0db0*/  VIADD R10, R10, 0x1 ;  /* 0x000000010a0a7836 */ /* 0x000fca0000000000 */
[----:B------:R-:W-:-:S13]  /*0dc0*/  ISETP.GE.AND P0, PT, R10, R11, PT ;  /* 0x0000000b0a00720c */ /* 0x000fda0003f06270 */
[----:B------:R-:W-:Y:S05]  /*0dd0*/  @!P0 BRA `(.L_x_146) ;  /* 0xfffffff400348947 */ /* 0x000fea000383ffff */
[----:B------:R-:W-:Y:S05]  /*0de0*/  BSYNC.RECONVERGENT B0 ;  /* 0x0000000000007941 */ /* 0x000fea0003800200 */
.L_x_136:
        /* <DEDUP_REMOVED lines=9> */
.L_x_147:
        /* <DEDUP_REMOVED lines=16> */
.L_x_159:


//--------------------- .nv.shared.reserved.0     --------------------------
	.section	.nv.shared.reserved.0,"aw",@nobits
	.weak		__nv_reservedSMEM_offset_0_alias
	.size		__nv_reservedSMEM_offset_0_alias, 0, 64
	.other		__nv_reservedSMEM_offset_0_alias,@"STO_CUDA_RESERVED_SHARED STV_DEFAULT"
__nv_reservedSMEM_offset_0_alias:
	.zero		0
	.zero		64


//--------------------- .nv.constant0._Z33nppiFilterMin_32f_C3R_kernel_implPKfiPfiiiiiii --------------------------
	.section	.nv.constant0._Z33nppiFilterMin_32f_C3R_kernel_implPKfiPfiiiiiii,"a",@progbits
	.sectionflags	@""
	.align	4
.nv.constant0._Z33nppiFilterMin_32f_C3R_kernel_implPKfiPfiiiiiii:
	.zero		948


//--------------------- .nv.constant0._Z33nppiFilterMin_32f_C1R_kernel_implPKfiPfiiiiiii --------------------------
	.section	.nv.constant0._Z33nppiFilterMin_32f_C1R_kernel_implPKfiPfiiiiiii,"a",@progbits
	.sectionflags	@""
	.align	4
.nv.constant0._Z33nppiFilterMin_32f_C1R_kernel_implPKfiPfiiiiiii:
	.zero		948


//--------------------- .nv.constant0._Z33nppiFilterMin_16u_C1R_kernel_implPKtiPtiiiiiii --------------------------
	.section	.nv.constant0._Z33nppiFilterMin_16u_C1R_kernel_implPKtiPtiiiiiii,"a",@progbits
	.sectionflags	@""
	.align	4
.nv.constant0._Z33nppiFilterMin_16u_C1R_kernel_implPKtiPtiiiiiii:
	.zero		948


//--------------------- .nv.constant0._Z32nppiFilterMin_8u_C4R_kernel_implPKhiPhiiiiiii --------------------------
	.section	.nv.constant0._Z32nppiFilterMin_8u_C4R_kernel_implPKhiPhiiiiiii,"a",@progbits
	.sectionflags	@""
	.align	4
.nv.constant0._Z32nppiFilterMin_8u_C4R_kernel_implPKhiPhiiiiiii:
	.zero		948


//--------------------- .nv.constant0._Z32nppiFilterMin_8u_C3R_kernel_implPKhiPhiiiiiii --------------------------
	.section	.nv.constant0._Z32nppiFilterMin_8u_C3R_kernel_implPKhiPhiiiiiii,"a",@progbits
	.sectionflags	@""
	.align	4
.nv.constant0._Z32nppiFilterMin_8u_C3R_kernel_implPKhiPhiiiiiii:
	.zero		948


//--------------------- .nv.constant0._Z32nppiFilterMin_8u_C1R_kernel_implPKhiPhiiiiiii --------------------------
	.section	.nv.constant0._Z32nppiFilterMin_8u_C1R_kernel_implPKhiPhiiiiiii,"a",@progbits
	.sectionflags	@""
	.align	4
.nv.constant0._Z32nppiFilterMin_8u_C1R_kernel_implPKhiPhiiiiiii:
	.zero		948


//--------------------- .nv.constant0._Z33nppiFilterMax_32f_C3R_kernel_implPKfiPfiiiiiii --------------------------
	.section	.nv.constant0._Z33nppiFilterMax_32f_C3R_kernel_implPKfiPfiiiiiii,"a",@progbits
	.sectionflags	@""
	.align	4
.nv.constant0._Z33nppiFilterMax_32f_C3R_kernel_implPKfiPfiiiiiii:
	.zero		948


//--------------------- .nv.constant0._Z33nppiFilterMax_32f_C1R_kernel_implPKfiPfiiiiiii --------------------------
	.section	.nv.constant0._Z33nppiFilterMax_32f_C1R_kernel_implPKfiPfiiiiiii,"a",@progbits
	.sectionflags	@""
	.align	4
.nv.constant0._Z33nppiFilterMax_32f_C1R_kernel_implPKfiPfiiiiiii:
	.zero		948


//--------------------- .nv.constant0._Z33nppiFilterMax_16u_C1R_kernel_implPKtiPtiiiiiii --------------------------
	.section	.nv.constant0._Z33nppiFilterMax_16u_C1R_kernel_implPKtiPtiiiiiii,"a",@progbits
	.sectionflags	@""
	.align	4
.nv.constant0._Z33nppiFilterMax_16u_C1R_kernel_implPKtiPtiiiiiii:
	.zero		948


//--------------------- .nv.constant0._Z32nppiFilterMax_8u_C4R_kernel_implPKhiPhiiiiiii --------------------------
	.section	.nv.constant0._Z32nppiFilterMax_8u_C4R_kernel_implPKhiPhiiiiiii,"a",@progbits
	.sectionflags	@""
	.align	4
.nv.constant0._Z32nppiFilterMax_8u_C4R_kernel_implPKhiPhiiiiiii:
	.zero		948


//--------------------- .nv.constant0._Z32nppiFilterMax_8u_C3R_kernel_implPKhiPhiiiiiii --------------------------
	.section	.nv.constant0._Z32nppiFilterMax_8u_C3R_kernel_implPKhiPhiiiiiii,"a",@progbits
	.sectionflags	@""
	.align	4
.nv.constant0._Z32nppiFilterMax_8u_C3R_kernel_implPKhiPhiiiiiii:
	.zero		948


//--------------------- .nv.constant0._Z32nppiFilterMax_8u_C1R_kernel_implPKhiPhiiiiiii --------------------------
	.section	.nv.constant0._Z32nppiFilterMax_8u_C1R_kernel_implPKhiPhiiiiiii,"a",@progbits
	.sectionflags	@""
	.align	4
.nv.constant0._Z32nppiFilterMax_8u_C1R_kernel_implPKhiPhiiiiiii:
	.zero		948


//--------------------- SYMBOLS --------------------------

	.type		.nv.reservedSmem.offset0,@object
	.size		.nv.reservedSmem.offset0,0x4
